//
// Generated by NVIDIA NVVM Compiler
//
// Compiler Build ID: CL-36424714
// Cuda compilation tools, release 13.0, V13.0.88
// Based on NVVM 20.0.0
//

.version 9.0
.target sm_100
.address_size 64

	// .globl	_Z17leaky_relu_kernelPfif

.visible .entry _Z17leaky_relu_kernelPfif(
	.param .u64 .ptr .align 1 _Z17leaky_relu_kernelPfif_param_0,
	.param .u32 _Z17leaky_relu_kernelPfif_param_1,
	.param .f32 _Z17leaky_relu_kernelPfif_param_2
)
{
	.reg .pred 	%p<3>;
	.reg .b32 	%r<6>;
	.reg .b32 	%f<5>;
	.reg .b64 	%rd<5>;

	ld.param.u64 	%rd1, [_Z17leaky_relu_kernelPfif_param_0];
	ld.param.u32 	%r2, [_Z17leaky_relu_kernelPfif_param_1];
	ld.param.f32 	%f1, [_Z17leaky_relu_kernelPfif_param_2];
	mov.u32 	%r3, %ctaid.x;
	mov.u32 	%r4, %ntid.x;
	mov.u32 	%r5, %tid.x;
	mad.lo.s32 	%r1, %r3, %r4, %r5;
	setp.ge.s32 	%p1, %r1, %r2;
	@%p1 bra 	$L__BB0_2;
	cvta.to.global.u64 	%rd2, %rd1;
	mul.wide.s32 	%rd3, %r1, 4;
	add.s64 	%rd4, %rd2, %rd3;
	ld.global.f32 	%f2, [%rd4];
	setp.gt.f32 	%p2, %f2, 0f00000000;
	mul.f32 	%f3, %f1, %f2;
	selp.f32 	%f4, %f2, %f3, %p2;
	st.global.f32 	[%rd4], %f4;
$L__BB0_2:
	ret;

}
	// .globl	_Z26leaky_relu_backward_kernelPfS_if
.visible .entry _Z26leaky_relu_backward_kernelPfS_if(
	.param .u64 .ptr .align 1 _Z26leaky_relu_backward_kernelPfS_if_param_0,
	.param .u64 .ptr .align 1 _Z26leaky_relu_backward_kernelPfS_if_param_1,
	.param .u32 _Z26leaky_relu_backward_kernelPfS_if_param_2,
	.param .f32 _Z26leaky_relu_backward_kernelPfS_if_param_3
)
{
	.reg .pred 	%p<3>;
	.reg .b32 	%r<6>;
	.reg .b32 	%f<6>;
	.reg .b64 	%rd<8>;

	ld.param.u64 	%rd1, [_Z26leaky_relu_backward_kernelPfS_if_param_0];
	ld.param.u64 	%rd2, [_Z26leaky_relu_backward_kernelPfS_if_param_1];
	ld.param.u32 	%r2, [_Z26leaky_relu_backward_kernelPfS_if_param_2];
	ld.param.f32 	%f1, [_Z26leaky_relu_backward_kernelPfS_if_param_3];
	mov.u32 	%r3, %ctaid.x;
	mov.u32 	%r4, %ntid.x;
	mov.u32 	%r5, %tid.x;
	mad.lo.s32 	%r1, %r3, %r4, %r5;
	setp.ge.s32 	%p1, %r1, %r2;
	@%p1 bra 	$L__BB1_2;
	cvta.to.global.u64 	%rd3, %rd2;
	cvta.to.global.u64 	%rd4, %rd1;
	mul.wide.s32 	%rd5, %r1, 4;
	add.s64 	%rd6, %rd3, %rd5;
	ld.global.f32 	%f2, [%rd6];
	setp.gt.f32 	%p2, %f2, 0f00000000;
	selp.f32 	%f3, 0f3F800000, %f1, %p2;
	add.s64 	%rd7, %rd4, %rd5;
	ld.global.f32 	%f4, [%rd7];
	mul.f32 	%f5, %f4, %f3;
	st.global.f32 	[%rd7], %f5;
$L__BB1_2:
	ret;

}
	// .globl	_Z14forward_kernelPfS_S_S_iii
.visible .entry _Z14forward_kernelPfS_S_S_iii(
	.param .u64 .ptr .align 1 _Z14forward_kernelPfS_S_S_iii_param_0,
	.param .u64 .ptr .align 1 _Z14forward_kernelPfS_S_S_iii_param_1,
	.param .u64 .ptr .align 1 _Z14forward_kernelPfS_S_S_iii_param_2,
	.param .u64 .ptr .align 1 _Z14forward_kernelPfS_S_S_iii_param_3,
	.param .u32 _Z14forward_kernelPfS_S_S_iii_param_4,
	.param .u32 _Z14forward_kernelPfS_S_S_iii_param_5,
	.param .u32 _Z14forward_kernelPfS_S_S_iii_param_6
)
{
	.reg .pred 	%p<13>;
	.reg .b32 	%r<41>;
	.reg .b32 	%f<70>;
	.reg .b64 	%rd<57>;

	ld.param.u64 	%rd8, [_Z14forward_kernelPfS_S_S_iii_param_0];
	ld.param.u64 	%rd9, [_Z14forward_kernelPfS_S_S_iii_param_1];
	ld.param.u64 	%rd6, [_Z14forward_kernelPfS_S_S_iii_param_2];
	ld.param.u64 	%rd7, [_Z14forward_kernelPfS_S_S_iii_param_3];
	ld.param.u32 	%r20, [_Z14forward_kernelPfS_S_S_iii_param_4];
	ld.param.u32 	%r18, [_Z14forward_kernelPfS_S_S_iii_param_5];
	ld.param.u32 	%r19, [_Z14forward_kernelPfS_S_S_iii_param_6];
	cvta.to.global.u64 	%rd1, %rd9;
	cvta.to.global.u64 	%rd2, %rd8;
	mov.u32 	%r21, %ctaid.y;
	mov.u32 	%r22, %ntid.y;
	mov.u32 	%r23, %tid.y;
	mad.lo.s32 	%r1, %r21, %r22, %r23;
	mov.u32 	%r24, %ctaid.x;
	mov.u32 	%r25, %ntid.x;
	mov.u32 	%r26, %tid.x;
	mad.lo.s32 	%r2, %r24, %r25, %r26;
	setp.ge.s32 	%p1, %r1, %r20;
	setp.ge.s32 	%p2, %r2, %r19;
	or.pred  	%p3, %p1, %p2;
	@%p3 bra 	$L__BB2_14;
	setp.lt.s32 	%p4, %r18, 1;
	mov.f32 	%f69, 0f00000000;
	@%p4 bra 	$L__BB2_13;
	mul.lo.s32 	%r3, %r18, %r1;
	and.b32  	%r4, %r18, 7;
	setp.lt.u32 	%p5, %r18, 8;
	mov.f32 	%f69, 0f00000000;
	mov.b32 	%r39, 0;
	@%p5 bra 	$L__BB2_5;
	and.b32  	%r39, %r18, 2147483640;
	neg.s32 	%r37, %r39;
	shl.b32 	%r7, %r19, 3;
	mul.wide.u32 	%rd10, %r3, 4;
	add.s64 	%rd11, %rd10, %rd2;
	add.s64 	%rd56, %rd11, 16;
	mov.f32 	%f69, 0f00000000;
	mul.wide.s32 	%rd14, %r19, 4;
	mov.u32 	%r36, %r2;
$L__BB2_4:
	.pragma "nounroll";
	ld.global.f32 	%f17, [%rd56+-16];
	mul.wide.s32 	%rd12, %r36, 4;
	add.s64 	%rd13, %rd1, %rd12;
	ld.global.f32 	%f18, [%rd13];
	fma.rn.f32 	%f19, %f17, %f18, %f69;
	ld.global.f32 	%f20, [%rd56+-12];
	add.s64 	%rd15, %rd13, %rd14;
	ld.global.f32 	%f21, [%rd15];
	fma.rn.f32 	%f22, %f20, %f21, %f19;
	ld.global.f32 	%f23, [%rd56+-8];
	add.s64 	%rd16, %rd15, %rd14;
	ld.global.f32 	%f24, [%rd16];
	fma.rn.f32 	%f25, %f23, %f24, %f22;
	ld.global.f32 	%f26, [%rd56+-4];
	add.s64 	%rd17, %rd16, %rd14;
	ld.global.f32 	%f27, [%rd17];
	fma.rn.f32 	%f28, %f26, %f27, %f25;
	ld.global.f32 	%f29, [%rd56];
	add.s64 	%rd18, %rd17, %rd14;
	ld.global.f32 	%f30, [%rd18];
	fma.rn.f32 	%f31, %f29, %f30, %f28;
	ld.global.f32 	%f32, [%rd56+4];
	add.s64 	%rd19, %rd18, %rd14;
	ld.global.f32 	%f33, [%rd19];
	fma.rn.f32 	%f34, %f32, %f33, %f31;
	ld.global.f32 	%f35, [%rd56+8];
	add.s64 	%rd20, %rd19, %rd14;
	ld.global.f32 	%f36, [%rd20];
	fma.rn.f32 	%f37, %f35, %f36, %f34;
	ld.global.f32 	%f38, [%rd56+12];
	add.s64 	%rd21, %rd20, %rd14;
	ld.global.f32 	%f39, [%rd21];
	fma.rn.f32 	%f69, %f38, %f39, %f37;
	add.s32 	%r37, %r37, 8;
	add.s32 	%r36, %r36, %r7;
	add.s64 	%rd56, %rd56, 32;
	setp.ne.s32 	%p6, %r37, 0;
	@%p6 bra 	$L__BB2_4;
$L__BB2_5:
	setp.eq.s32 	%p7, %r4, 0;
	@%p7 bra 	$L__BB2_13;
	and.b32  	%r13, %r18, 3;
	setp.lt.u32 	%p8, %r4, 4;
	@%p8 bra 	$L__BB2_8;
	add.s32 	%r28, %r39, %r3;
	mul.wide.u32 	%rd22, %r28, 4;
	add.s64 	%rd23, %rd2, %rd22;
	ld.global.f32 	%f41, [%rd23];
	mad.lo.s32 	%r29, %r39, %r19, %r2;
	mul.wide.s32 	%rd24, %r29, 4;
	add.s64 	%rd25, %rd1, %rd24;
	ld.global.f32 	%f42, [%rd25];
	fma.rn.f32 	%f43, %f41, %f42, %f69;
	cvt.u64.u32 	%rd26, %r3;
	cvt.u64.u32 	%rd27, %r39;
	add.s64 	%rd28, %rd27, %rd26;
	shl.b64 	%rd29, %rd28, 2;
	add.s64 	%rd30, %rd2, %rd29;
	ld.global.f32 	%f44, [%rd30+4];
	mul.wide.s32 	%rd31, %r19, 4;
	add.s64 	%rd32, %rd25, %rd31;
	ld.global.f32 	%f45, [%rd32];
	fma.rn.f32 	%f46, %f44, %f45, %f43;
	ld.global.f32 	%f47, [%rd30+8];
	add.s64 	%rd33, %rd32, %rd31;
	ld.global.f32 	%f48, [%rd33];
	fma.rn.f32 	%f49, %f47, %f48, %f46;
	ld.global.f32 	%f50, [%rd30+12];
	add.s64 	%rd34, %rd33, %rd31;
	ld.global.f32 	%f51, [%rd34];
	fma.rn.f32 	%f69, %f50, %f51, %f49;
	add.s32 	%r39, %r39, 4;
$L__BB2_8:
	setp.eq.s32 	%p9, %r13, 0;
	@%p9 bra 	$L__BB2_13;
	setp.eq.s32 	%p10, %r13, 1;
	@%p10 bra 	$L__BB2_11;
	add.s32 	%r30, %r39, %r3;
	mul.wide.u32 	%rd35, %r30, 4;
	add.s64 	%rd36, %rd2, %rd35;
	ld.global.f32 	%f53, [%rd36];
	mad.lo.s32 	%r31, %r39, %r19, %r2;
	mul.wide.s32 	%rd37, %r31, 4;
	add.s64 	%rd38, %rd1, %rd37;
	ld.global.f32 	%f54, [%rd38];
	fma.rn.f32 	%f55, %f53, %f54, %f69;
	cvt.u64.u32 	%rd39, %r3;
	cvt.u64.u32 	%rd40, %r39;
	add.s64 	%rd41, %rd40, %rd39;
	shl.b64 	%rd42, %rd41, 2;
	add.s64 	%rd43, %rd2, %rd42;
	ld.global.f32 	%f56, [%rd43+4];
	mul.wide.s32 	%rd44, %r19, 4;
	add.s64 	%rd45, %rd38, %rd44;
	ld.global.f32 	%f57, [%rd45];
	fma.rn.f32 	%f69, %f56, %f57, %f55;
	add.s32 	%r39, %r39, 2;
$L__BB2_11:
	and.b32  	%r32, %r18, 1;
	setp.eq.b32 	%p11, %r32, 1;
	not.pred 	%p12, %p11;
	@%p12 bra 	$L__BB2_13;
	add.s32 	%r33, %r39, %r3;
	mul.wide.u32 	%rd46, %r33, 4;
	add.s64 	%rd47, %rd2, %rd46;
	ld.global.f32 	%f58, [%rd47];
	mad.lo.s32 	%r34, %r39, %r19, %r2;
	mul.wide.s32 	%rd48, %r34, 4;
	add.s64 	%rd49, %rd1, %rd48;
	ld.global.f32 	%f59, [%rd49];
	fma.rn.f32 	%f69, %f58, %f59, %f69;
$L__BB2_13:
	cvta.to.global.u64 	%rd50, %rd6;
	mul.wide.s32 	%rd51, %r2, 4;
	add.s64 	%rd52, %rd50, %rd51;
	ld.global.f32 	%f60, [%rd52];
	add.f32 	%f61, %f69, %f60;
	mad.lo.s32 	%r35, %r19, %r1, %r2;
	cvta.to.global.u64 	%rd53, %rd7;
	mul.wide.s32 	%rd54, %r35, 4;
	add.s64 	%rd55, %rd53, %rd54;
	st.global.f32 	[%rd55], %f61;
$L__BB2_14:
	ret;

}
	// .globl	_Z15backward_kernelPfS_S_S_iiibf
.visible .entry _Z15backward_kernelPfS_S_S_iiibf(
	.param .u64 .ptr .align 1 _Z15backward_kernelPfS_S_S_iiibf_param_0,
	.param .u64 .ptr .align 1 _Z15backward_kernelPfS_S_S_iiibf_param_1,
	.param .u64 .ptr .align 1 _Z15backward_kernelPfS_S_S_iiibf_param_2,
	.param .u64 .ptr .align 1 _Z15backward_kernelPfS_S_S_iiibf_param_3,
	.param .u32 _Z15backward_kernelPfS_S_S_iiibf_param_4,
	.param .u32 _Z15backward_kernelPfS_S_S_iiibf_param_5,
	.param .u32 _Z15backward_kernelPfS_S_S_iiibf_param_6,
	.param .u8 _Z15backward_kernelPfS_S_S_iiibf_param_7,
	.param .f32 _Z15backward_kernelPfS_S_S_iiibf_param_8
)
{
	.reg .pred 	%p<25>;
	.reg .b32 	%r<75>;
	.reg .b32 	%f<154>;
	.reg .b64 	%rd<93>;

	ld.param.u64 	%rd5, [_Z15backward_kernelPfS_S_S_iiibf_param_0];
	ld.param.u64 	%rd6, [_Z15backward_kernelPfS_S_S_iiibf_param_1];
	ld.param.u64 	%rd3, [_Z15backward_kernelPfS_S_S_iiibf_param_2];
	ld.param.u64 	%rd4, [_Z15backward_kernelPfS_S_S_iiibf_param_3];
	ld.param.u32 	%r41, [_Z15backward_kernelPfS_S_S_iiibf_param_4];
	ld.param.u32 	%r42, [_Z15backward_kernelPfS_S_S_iiibf_param_5];
	ld.param.u32 	%r43, [_Z15backward_kernelPfS_S_S_iiibf_param_6];
	cvta.to.global.u64 	%rd1, %rd6;
	cvta.to.global.u64 	%rd2, %rd5;
	mov.u32 	%r44, %ctaid.y;
	mov.u32 	%r45, %ntid.y;
	mov.u32 	%r46, %tid.y;
	mad.lo.s32 	%r1, %r44, %r45, %r46;
	mov.u32 	%r47, %ctaid.x;
	mov.u32 	%r48, %ntid.x;
	mov.u32 	%r49, %tid.x;
	mad.lo.s32 	%r2, %r47, %r48, %r49;
	setp.ge.s32 	%p1, %r1, %r42;
	setp.ge.s32 	%p2, %r2, %r43;
	or.pred  	%p3, %p1, %p2;
	@%p3 bra 	$L__BB3_14;
	setp.lt.s32 	%p4, %r41, 1;
	mov.f32 	%f144, 0f00000000;
	@%p4 bra 	$L__BB3_13;
	and.b32  	%r3, %r41, 7;
	setp.lt.u32 	%p5, %r41, 8;
	mov.f32 	%f144, 0f00000000;
	mov.b32 	%r66, 0;
	@%p5 bra 	$L__BB3_5;
	and.b32  	%r66, %r41, 2147483640;
	neg.s32 	%r64, %r66;
	shl.b32 	%r6, %r43, 3;
	shl.b32 	%r7, %r42, 3;
	mov.f32 	%f144, 0f00000000;
	mul.wide.s32 	%rd11, %r42, 4;
	mul.wide.s32 	%rd13, %r43, 4;
	mov.u32 	%r62, %r1;
	mov.u32 	%r63, %r2;
$L__BB3_4:
	.pragma "nounroll";
	mul.wide.s32 	%rd7, %r62, 4;
	add.s64 	%rd8, %rd1, %rd7;
	ld.global.f32 	%f30, [%rd8];
	mul.wide.s32 	%rd9, %r63, 4;
	add.s64 	%rd10, %rd2, %rd9;
	ld.global.f32 	%f31, [%rd10];
	fma.rn.f32 	%f32, %f30, %f31, %f144;
	add.s64 	%rd12, %rd8, %rd11;
	ld.global.f32 	%f33, [%rd12];
	add.s64 	%rd14, %rd10, %rd13;
	ld.global.f32 	%f34, [%rd14];
	fma.rn.f32 	%f35, %f33, %f34, %f32;
	add.s64 	%rd15, %rd12, %rd11;
	ld.global.f32 	%f36, [%rd15];
	add.s64 	%rd16, %rd14, %rd13;
	ld.global.f32 	%f37, [%rd16];
	fma.rn.f32 	%f38, %f36, %f37, %f35;
	add.s64 	%rd17, %rd15, %rd11;
	ld.global.f32 	%f39, [%rd17];
	add.s64 	%rd18, %rd16, %rd13;
	ld.global.f32 	%f40, [%rd18];
	fma.rn.f32 	%f41, %f39, %f40, %f38;
	add.s64 	%rd19, %rd17, %rd11;
	ld.global.f32 	%f42, [%rd19];
	add.s64 	%rd20, %rd18, %rd13;
	ld.global.f32 	%f43, [%rd20];
	fma.rn.f32 	%f44, %f42, %f43, %f41;
	add.s64 	%rd21, %rd19, %rd11;
	ld.global.f32 	%f45, [%rd21];
	add.s64 	%rd22, %rd20, %rd13;
	ld.global.f32 	%f46, [%rd22];
	fma.rn.f32 	%f47, %f45, %f46, %f44;
	add.s64 	%rd23, %rd21, %rd11;
	ld.global.f32 	%f48, [%rd23];
	add.s64 	%rd24, %rd22, %rd13;
	ld.global.f32 	%f49, [%rd24];
	fma.rn.f32 	%f50, %f48, %f49, %f47;
	add.s64 	%rd25, %rd23, %rd11;
	ld.global.f32 	%f51, [%rd25];
	add.s64 	%rd26, %rd24, %rd13;
	ld.global.f32 	%f52, [%rd26];
	fma.rn.f32 	%f144, %f51, %f52, %f50;
	add.s32 	%r64, %r64, 8;
	add.s32 	%r63, %r63, %r6;
	add.s32 	%r62, %r62, %r7;
	setp.ne.s32 	%p6, %r64, 0;
	@%p6 bra 	$L__BB3_4;
$L__BB3_5:
	setp.eq.s32 	%p7, %r3, 0;
	@%p7 bra 	$L__BB3_13;
	and.b32  	%r15, %r41, 3;
	setp.lt.u32 	%p8, %r3, 4;
	@%p8 bra 	$L__BB3_8;
	mad.lo.s32 	%r51, %r66, %r42, %r1;
	mul.wide.s32 	%rd27, %r51, 4;
	add.s64 	%rd28, %rd1, %rd27;
	ld.global.f32 	%f54, [%rd28];
	mad.lo.s32 	%r52, %r66, %r43, %r2;
	mul.wide.s32 	%rd29, %r52, 4;
	add.s64 	%rd30, %rd2, %rd29;
	ld.global.f32 	%f55, [%rd30];
	fma.rn.f32 	%f56, %f54, %f55, %f144;
	mul.wide.s32 	%rd31, %r42, 4;
	add.s64 	%rd32, %rd28, %rd31;
	ld.global.f32 	%f57, [%rd32];
	mul.wide.s32 	%rd33, %r43, 4;
	add.s64 	%rd34, %rd30, %rd33;
	ld.global.f32 	%f58, [%rd34];
	fma.rn.f32 	%f59, %f57, %f58, %f56;
	add.s64 	%rd35, %rd32, %rd31;
	ld.global.f32 	%f60, [%rd35];
	add.s64 	%rd36, %rd34, %rd33;
	ld.global.f32 	%f61, [%rd36];
	fma.rn.f32 	%f62, %f60, %f61, %f59;
	add.s64 	%rd37, %rd35, %rd31;
	ld.global.f32 	%f63, [%rd37];
	add.s64 	%rd38, %rd36, %rd33;
	ld.global.f32 	%f64, [%rd38];
	fma.rn.f32 	%f144, %f63, %f64, %f62;
	add.s32 	%r66, %r66, 4;
$L__BB3_8:
	setp.eq.s32 	%p9, %r15, 0;
	@%p9 bra 	$L__BB3_13;
	setp.eq.s32 	%p10, %r15, 1;
	@%p10 bra 	$L__BB3_11;
	mad.lo.s32 	%r53, %r66, %r42, %r1;
	mul.wide.s32 	%rd39, %r53, 4;
	add.s64 	%rd40, %rd1, %rd39;
	ld.global.f32 	%f66, [%rd40];
	mad.lo.s32 	%r54, %r66, %r43, %r2;
	mul.wide.s32 	%rd41, %r54, 4;
	add.s64 	%rd42, %rd2, %rd41;
	ld.global.f32 	%f67, [%rd42];
	fma.rn.f32 	%f68, %f66, %f67, %f144;
	mul.wide.s32 	%rd43, %r42, 4;
	add.s64 	%rd44, %rd40, %rd43;
	ld.global.f32 	%f69, [%rd44];
	mul.wide.s32 	%rd45, %r43, 4;
	add.s64 	%rd46, %rd42, %rd45;
	ld.global.f32 	%f70, [%rd46];
	fma.rn.f32 	%f144, %f69, %f70, %f68;
	add.s32 	%r66, %r66, 2;
$L__BB3_11:
	and.b32  	%r55, %r41, 1;
	setp.eq.b32 	%p11, %r55, 1;
	not.pred 	%p12, %p11;
	@%p12 bra 	$L__BB3_13;
	mad.lo.s32 	%r56, %r66, %r42, %r1;
	mul.wide.s32 	%rd47, %r56, 4;
	add.s64 	%rd48, %rd1, %rd47;
	ld.global.f32 	%f71, [%rd48];
	mad.lo.s32 	%r57, %r66, %r43, %r2;
	mul.wide.s32 	%rd49, %r57, 4;
	add.s64 	%rd50, %rd2, %rd49;
	ld.global.f32 	%f72, [%rd50];
	fma.rn.f32 	%f144, %f71, %f72, %f144;
$L__BB3_13:
	cvt.rn.f32.s32 	%f73, %r41;
	div.rn.f32 	%f74, %f144, %f73;
	mad.lo.s32 	%r58, %r43, %r1, %r2;
	cvta.to.global.u64 	%rd51, %rd3;
	mul.wide.s32 	%rd52, %r58, 4;
	add.s64 	%rd53, %rd51, %rd52;
	st.global.f32 	[%rd53], %f74;
$L__BB3_14:
	setp.ge.s32 	%p13, %r2, %r43;
	setp.ne.s32 	%p14, %r1, 0;
	or.pred  	%p15, %p14, %p13;
	@%p15 bra 	$L__BB3_29;
	setp.lt.s32 	%p16, %r41, 1;
	mov.f32 	%f153, 0f00000000;
	@%p16 bra 	$L__BB3_28;
	and.b32  	%r20, %r41, 15;
	setp.lt.u32 	%p17, %r41, 16;
	mov.f32 	%f153, 0f00000000;
	mov.b32 	%r71, 0;
	@%p17 bra 	$L__BB3_19;
	and.b32  	%r71, %r41, 2147483632;
	neg.s32 	%r69, %r71;
	shl.b32 	%r23, %r43, 4;
	mov.f32 	%f153, 0f00000000;
	mul.wide.s32 	%rd56, %r43, 4;
	mov.u32 	%r68, %r2;
$L__BB3_18:
	.pragma "nounroll";
	mul.wide.s32 	%rd54, %r68, 4;
	add.s64 	%rd55, %rd2, %rd54;
	ld.global.f32 	%f79, [%rd55];
	add.f32 	%f80, %f153, %f79;
	add.s64 	%rd57, %rd55, %rd56;
	ld.global.f32 	%f81, [%rd57];
	add.f32 	%f82, %f80, %f81;
	add.s64 	%rd58, %rd57, %rd56;
	ld.global.f32 	%f83, [%rd58];
	add.f32 	%f84, %f82, %f83;
	add.s64 	%rd59, %rd58, %rd56;
	ld.global.f32 	%f85, [%rd59];
	add.f32 	%f86, %f84, %f85;
	add.s64 	%rd60, %rd59, %rd56;
	ld.global.f32 	%f87, [%rd60];
	add.f32 	%f88, %f86, %f87;
	add.s64 	%rd61, %rd60, %rd56;
	ld.global.f32 	%f89, [%rd61];
	add.f32 	%f90, %f88, %f89;
	add.s64 	%rd62, %rd61, %rd56;
	ld.global.f32 	%f91, [%rd62];
	add.f32 	%f92, %f90, %f91;
	add.s64 	%rd63, %rd62, %rd56;
	ld.global.f32 	%f93, [%rd63];
	add.f32 	%f94, %f92, %f93;
	add.s64 	%rd64, %rd63, %rd56;
	ld.global.f32 	%f95, [%rd64];
	add.f32 	%f96, %f94, %f95;
	add.s64 	%rd65, %rd64, %rd56;
	ld.global.f32 	%f97, [%rd65];
	add.f32 	%f98, %f96, %f97;
	add.s64 	%rd66, %rd65, %rd56;
	ld.global.f32 	%f99, [%rd66];
	add.f32 	%f100, %f98, %f99;
	add.s64 	%rd67, %rd66, %rd56;
	ld.global.f32 	%f101, [%rd67];
	add.f32 	%f102, %f100, %f101;
	add.s64 	%rd68, %rd67, %rd56;
	ld.global.f32 	%f103, [%rd68];
	add.f32 	%f104, %f102, %f103;
	add.s64 	%rd69, %rd68, %rd56;
	ld.global.f32 	%f105, [%rd69];
	add.f32 	%f106, %f104, %f105;
	add.s64 	%rd70, %rd69, %rd56;
	ld.global.f32 	%f107, [%rd70];
	add.f32 	%f108, %f106, %f107;
	add.s64 	%rd71, %rd70, %rd56;
	ld.global.f32 	%f109, [%rd71];
	add.f32 	%f153, %f108, %f109;
	add.s32 	%r69, %r69, 16;
	add.s32 	%r68, %r68, %r23;
	setp.ne.s32 	%p18, %r69, 0;
	@%p18 bra 	$L__BB3_18;
$L__BB3_19:
	setp.eq.s32 	%p19, %r20, 0;
	@%p19 bra 	$L__BB3_28;
	and.b32  	%r29, %r41, 7;
	setp.lt.u32 	%p20, %r20, 8;
	@%p20 bra 	$L__BB3_22;
	mad.lo.s32 	%r60, %r71, %r43, %r2;
	mul.wide.s32 	%rd72, %r60, 4;
	add.s64 	%rd73, %rd2, %rd72;
	ld.global.f32 	%f111, [%rd73];
	add.f32 	%f112, %f153, %f111;
	mul.wide.s32 	%rd74, %r43, 4;
	add.s64 	%rd75, %rd73, %rd74;
	ld.global.f32 	%f113, [%rd75];
	add.f32 	%f114, %f112, %f113;
	add.s64 	%rd76, %rd75, %rd74;
	ld.global.f32 	%f115, [%rd76];
	add.f32 	%f116, %f114, %f115;
	add.s64 	%rd77, %rd76, %rd74;
	ld.global.f32 	%f117, [%rd77];
	add.f32 	%f118, %f116, %f117;
	add.s64 	%rd78, %rd77, %rd74;
	ld.global.f32 	%f119, [%rd78];
	add.f32 	%f120, %f118, %f119;
	add.s64 	%rd79, %rd78, %rd74;
	ld.global.f32 	%f121, [%rd79];
	add.f32 	%f122, %f120, %f121;
	add.s64 	%rd80, %rd79, %rd74;
	ld.global.f32 	%f123, [%rd80];
	add.f32 	%f124, %f122, %f123;
	add.s64 	%rd81, %rd80, %rd74;
	ld.global.f32 	%f125, [%rd81];
	add.f32 	%f153, %f124, %f125;
	add.s32 	%r71, %r71, 8;
$L__BB3_22:
	setp.eq.s32 	%p21, %r29, 0;
	@%p21 bra 	$L__BB3_28;
	and.b32  	%r32, %r41, 3;
	setp.lt.u32 	%p22, %r29, 4;
	@%p22 bra 	$L__BB3_25;
	mad.lo.s32 	%r61, %r71, %r43, %r2;
	mul.wide.s32 	%rd82, %r61, 4;
	add.s64 	%rd83, %rd2, %rd82;
	ld.global.f32 	%f127, [%rd83];
	add.f32 	%f128, %f153, %f127;
	mul.wide.s32 	%rd84, %r43, 4;
	add.s64 	%rd85, %rd83, %rd84;
	ld.global.f32 	%f129, [%rd85];
	add.f32 	%f130, %f128, %f129;
	add.s64 	%rd86, %rd85, %rd84;
	ld.global.f32 	%f131, [%rd86];
	add.f32 	%f132, %f130, %f131;
	add.s64 	%rd87, %rd86, %rd84;
	ld.global.f32 	%f133, [%rd87];
	add.f32 	%f153, %f132, %f133;
	add.s32 	%r71, %r71, 4;
$L__BB3_25:
	setp.eq.s32 	%p23, %r32, 0;
	@%p23 bra 	$L__BB3_28;
	mad.lo.s32 	%r74, %r71, %r43, %r2;
	neg.s32 	%r73, %r32;
$L__BB3_27:
	.pragma "nounroll";
	mul.wide.s32 	%rd88, %r74, 4;
	add.s64 	%rd89, %rd2, %rd88;
	ld.global.f32 	%f134, [%rd89];
	add.f32 	%f153, %f153, %f134;
	add.s32 	%r74, %r74, %r43;
	add.s32 	%r73, %r73, 1;
	setp.ne.s32 	%p24, %r73, 0;
	@%p24 bra 	$L__BB3_27;
$L__BB3_28:
	cvt.rn.f32.s32 	%f135, %r41;
	div.rn.f32 	%f136, %f153, %f135;
	cvta.to.global.u64 	%rd90, %rd4;
	mul.wide.s32 	%rd91, %r2, 4;
	add.s64 	%rd92, %rd90, %rd91;
	st.global.f32 	[%rd92], %f136;
$L__BB3_29:
	ret;

}
	// .globl	_Z14softmax_kernelPfS_ii
.visible .entry _Z14softmax_kernelPfS_ii(
	.param .u64 .ptr .align 1 _Z14softmax_kernelPfS_ii_param_0,
	.param .u64 .ptr .align 1 _Z14softmax_kernelPfS_ii_param_1,
	.param .u32 _Z14softmax_kernelPfS_ii_param_2,
	.param .u32 _Z14softmax_kernelPfS_ii_param_3
)
{
	.reg .pred 	%p<29>;
	.reg .b32 	%r<122>;
	.reg .b32 	%f<364>;
	.reg .b64 	%rd<51>;

	ld.param.u64 	%rd13, [_Z14softmax_kernelPfS_ii_param_0];
	ld.param.u64 	%rd14, [_Z14softmax_kernelPfS_ii_param_1];
	ld.param.u32 	%r57, [_Z14softmax_kernelPfS_ii_param_2];
	ld.param.u32 	%r56, [_Z14softmax_kernelPfS_ii_param_3];
	cvta.to.global.u64 	%rd1, %rd14;
	mov.u32 	%r58, %ctaid.x;
	mov.u32 	%r59, %ntid.x;
	mov.u32 	%r60, %tid.x;
	mad.lo.s32 	%r1, %r58, %r59, %r60;
	setp.ge.s32 	%p1, %r1, %r57;
	@%p1 bra 	$L__BB4_40;
	cvta.to.global.u64 	%rd2, %rd13;
	mul.lo.s32 	%r2, %r56, %r1;
	mul.wide.s32 	%rd15, %r2, 4;
	add.s64 	%rd3, %rd2, %rd15;
	ld.global.f32 	%f354, [%rd3];
	setp.lt.s32 	%p2, %r56, 2;
	@%p2 bra 	$L__BB4_15;
	add.s32 	%r3, %r56, -1;
	add.s32 	%r62, %r56, -2;
	and.b32  	%r4, %r3, 15;
	setp.lt.u32 	%p3, %r62, 15;
	mov.b32 	%r104, 1;
	@%p3 bra 	$L__BB4_6;
	and.b32  	%r64, %r3, -16;
	neg.s32 	%r109, %r64;
	add.s64 	%rd17, %rd15, %rd2;
	add.s64 	%rd49, %rd17, 32;
	mov.b32 	%r108, 0;
$L__BB4_4:
	.pragma "nounroll";
	ld.global.f32 	%f28, [%rd49+-28];
	max.f32 	%f29, %f354, %f28;
	ld.global.f32 	%f30, [%rd49+-24];
	max.f32 	%f31, %f29, %f30;
	ld.global.f32 	%f32, [%rd49+-20];
	max.f32 	%f33, %f31, %f32;
	ld.global.f32 	%f34, [%rd49+-16];
	max.f32 	%f35, %f33, %f34;
	ld.global.f32 	%f36, [%rd49+-12];
	max.f32 	%f37, %f35, %f36;
	ld.global.f32 	%f38, [%rd49+-8];
	max.f32 	%f39, %f37, %f38;
	ld.global.f32 	%f40, [%rd49+-4];
	max.f32 	%f41, %f39, %f40;
	ld.global.f32 	%f42, [%rd49];
	max.f32 	%f43, %f41, %f42;
	ld.global.f32 	%f44, [%rd49+4];
	max.f32 	%f45, %f43, %f44;
	ld.global.f32 	%f46, [%rd49+8];
	max.f32 	%f47, %f45, %f46;
	ld.global.f32 	%f48, [%rd49+12];
	max.f32 	%f49, %f47, %f48;
	ld.global.f32 	%f50, [%rd49+16];
	max.f32 	%f51, %f49, %f50;
	ld.global.f32 	%f52, [%rd49+20];
	max.f32 	%f53, %f51, %f52;
	ld.global.f32 	%f54, [%rd49+24];
	max.f32 	%f55, %f53, %f54;
	ld.global.f32 	%f56, [%rd49+28];
	max.f32 	%f57, %f55, %f56;
	ld.global.f32 	%f58, [%rd49+32];
	max.f32 	%f354, %f57, %f58;
	add.s32 	%r109, %r109, 16;
	add.s32 	%r108, %r108, 16;
	add.s64 	%rd49, %rd49, 64;
	setp.eq.s32 	%p4, %r109, 0;
	@%p4 bra 	$L__BB4_5;
	bra.uni 	$L__BB4_4;
$L__BB4_5:
	add.s32 	%r104, %r108, 1;
$L__BB4_6:
	setp.eq.s32 	%p5, %r4, 0;
	@%p5 bra 	$L__BB4_15;
	and.b32  	%r8, %r3, 7;
	setp.lt.u32 	%p6, %r4, 8;
	@%p6 bra 	$L__BB4_9;
	mul.wide.s32 	%rd18, %r104, 4;
	add.s64 	%rd19, %rd3, %rd18;
	ld.global.f32 	%f60, [%rd19];
	max.f32 	%f61, %f354, %f60;
	ld.global.f32 	%f62, [%rd19+4];
	max.f32 	%f63, %f61, %f62;
	ld.global.f32 	%f64, [%rd19+8];
	max.f32 	%f65, %f63, %f64;
	ld.global.f32 	%f66, [%rd19+12];
	max.f32 	%f67, %f65, %f66;
	ld.global.f32 	%f68, [%rd19+16];
	max.f32 	%f69, %f67, %f68;
	ld.global.f32 	%f70, [%rd19+20];
	max.f32 	%f71, %f69, %f70;
	ld.global.f32 	%f72, [%rd19+24];
	max.f32 	%f73, %f71, %f72;
	ld.global.f32 	%f74, [%rd19+28];
	max.f32 	%f354, %f73, %f74;
	add.s32 	%r104, %r104, 8;
$L__BB4_9:
	setp.eq.s32 	%p7, %r8, 0;
	@%p7 bra 	$L__BB4_15;
	and.b32  	%r11, %r3, 3;
	setp.lt.u32 	%p8, %r8, 4;
	@%p8 bra 	$L__BB4_12;
	mul.wide.s32 	%rd20, %r104, 4;
	add.s64 	%rd21, %rd3, %rd20;
	ld.global.f32 	%f76, [%rd21];
	max.f32 	%f77, %f354, %f76;
	ld.global.f32 	%f78, [%rd21+4];
	max.f32 	%f79, %f77, %f78;
	ld.global.f32 	%f80, [%rd21+8];
	max.f32 	%f81, %f79, %f80;
	ld.global.f32 	%f82, [%rd21+12];
	max.f32 	%f354, %f81, %f82;
	add.s32 	%r104, %r104, 4;
$L__BB4_12:
	setp.eq.s32 	%p9, %r11, 0;
	@%p9 bra 	$L__BB4_15;
	neg.s32 	%r106, %r11;
$L__BB4_14:
	.pragma "nounroll";
	mul.wide.s32 	%rd23, %r104, 4;
	add.s64 	%rd24, %rd3, %rd23;
	ld.global.f32 	%f83, [%rd24];
	max.f32 	%f354, %f354, %f83;
	add.s32 	%r104, %r104, 1;
	add.s32 	%r106, %r106, 1;
	setp.ne.s32 	%p10, %r106, 0;
	@%p10 bra 	$L__BB4_14;
$L__BB4_15:
	setp.lt.s32 	%p11, %r56, 1;
	mov.f32 	%f362, 0f00000000;
	@%p11 bra 	$L__BB4_27;
	and.b32  	%r19, %r56, 7;
	setp.lt.u32 	%p12, %r56, 8;
	mov.f32 	%f362, 0f00000000;
	mov.b32 	%r110, 0;
	@%p12 bra 	$L__BB4_19;
	and.b32  	%r110, %r56, 2147483640;
	add.s64 	%rd6, %rd1, 16;
	neg.s32 	%r113, %r110;
	add.s64 	%rd26, %rd15, %rd2;
	add.s64 	%rd50, %rd26, 16;
	mov.f32 	%f362, 0f00000000;
	mov.u32 	%r114, %r2;
$L__BB4_18:
	.pragma "nounroll";
	mul.wide.s32 	%rd27, %r114, 4;
	add.s64 	%rd28, %rd6, %rd27;
	ld.global.f32 	%f88, [%rd50+-16];
	sub.f32 	%f89, %f88, %f354;
	fma.rn.f32 	%f90, %f89, 0f3BBB989D, 0f3F000000;
	cvt.sat.f32.f32 	%f91, %f90;
	mov.f32 	%f92, 0f4B400001;
	mov.f32 	%f93, 0f437C0000;
	fma.rm.f32 	%f94, %f91, %f93, %f92;
	add.f32 	%f95, %f94, 0fCB40007F;
	neg.f32 	%f96, %f95;
	fma.rn.f32 	%f97, %f89, 0f3FB8AA3B, %f96;
	fma.rn.f32 	%f98, %f89, 0f32A57060, %f97;
	mov.b32 	%r66, %f94;
	shl.b32 	%r67, %r66, 23;
	mov.b32 	%f99, %r67;
	ex2.approx.ftz.f32 	%f100, %f98;
	mul.f32 	%f101, %f100, %f99;
	st.global.f32 	[%rd28+-16], %f101;
	add.f32 	%f102, %f362, %f101;
	ld.global.f32 	%f103, [%rd50+-12];
	sub.f32 	%f104, %f103, %f354;
	fma.rn.f32 	%f105, %f104, 0f3BBB989D, 0f3F000000;
	cvt.sat.f32.f32 	%f106, %f105;
	fma.rm.f32 	%f107, %f106, %f93, %f92;
	add.f32 	%f108, %f107, 0fCB40007F;
	neg.f32 	%f109, %f108;
	fma.rn.f32 	%f110, %f104, 0f3FB8AA3B, %f109;
	fma.rn.f32 	%f111, %f104, 0f32A57060, %f110;
	mov.b32 	%r68, %f107;
	shl.b32 	%r69, %r68, 23;
	mov.b32 	%f112, %r69;
	ex2.approx.ftz.f32 	%f113, %f111;
	mul.f32 	%f114, %f113, %f112;
	st.global.f32 	[%rd28+-12], %f114;
	add.f32 	%f115, %f102, %f114;
	ld.global.f32 	%f116, [%rd50+-8];
	sub.f32 	%f117, %f116, %f354;
	fma.rn.f32 	%f118, %f117, 0f3BBB989D, 0f3F000000;
	cvt.sat.f32.f32 	%f119, %f118;
	fma.rm.f32 	%f120, %f119, %f93, %f92;
	add.f32 	%f121, %f120, 0fCB40007F;
	neg.f32 	%f122, %f121;
	fma.rn.f32 	%f123, %f117, 0f3FB8AA3B, %f122;
	fma.rn.f32 	%f124, %f117, 0f32A57060, %f123;
	mov.b32 	%r70, %f120;
	shl.b32 	%r71, %r70, 23;
	mov.b32 	%f125, %r71;
	ex2.approx.ftz.f32 	%f126, %f124;
	mul.f32 	%f127, %f126, %f125;
	st.global.f32 	[%rd28+-8], %f127;
	add.f32 	%f128, %f115, %f127;
	ld.global.f32 	%f129, [%rd50+-4];
	sub.f32 	%f130, %f129, %f354;
	fma.rn.f32 	%f131, %f130, 0f3BBB989D, 0f3F000000;
	cvt.sat.f32.f32 	%f132, %f131;
	fma.rm.f32 	%f133, %f132, %f93, %f92;
	add.f32 	%f134, %f133, 0fCB40007F;
	neg.f32 	%f135, %f134;
	fma.rn.f32 	%f136, %f130, 0f3FB8AA3B, %f135;
	fma.rn.f32 	%f137, %f130, 0f32A57060, %f136;
	mov.b32 	%r72, %f133;
	shl.b32 	%r73, %r72, 23;
	mov.b32 	%f138, %r73;
	ex2.approx.ftz.f32 	%f139, %f137;
	mul.f32 	%f140, %f139, %f138;
	st.global.f32 	[%rd28+-4], %f140;
	add.f32 	%f141, %f128, %f140;
	ld.global.f32 	%f142, [%rd50];
	sub.f32 	%f143, %f142, %f354;
	fma.rn.f32 	%f144, %f143, 0f3BBB989D, 0f3F000000;
	cvt.sat.f32.f32 	%f145, %f144;
	fma.rm.f32 	%f146, %f145, %f93, %f92;
	add.f32 	%f147, %f146, 0fCB40007F;
	neg.f32 	%f148, %f147;
	fma.rn.f32 	%f149, %f143, 0f3FB8AA3B, %f148;
	fma.rn.f32 	%f150, %f143, 0f32A57060, %f149;
	mov.b32 	%r74, %f146;
	shl.b32 	%r75, %r74, 23;
	mov.b32 	%f151, %r75;
	ex2.approx.ftz.f32 	%f152, %f150;
	mul.f32 	%f153, %f152, %f151;
	st.global.f32 	[%rd28], %f153;
	add.f32 	%f154, %f141, %f153;
	ld.global.f32 	%f155, [%rd50+4];
	sub.f32 	%f156, %f155, %f354;
	fma.rn.f32 	%f157, %f156, 0f3BBB989D, 0f3F000000;
	cvt.sat.f32.f32 	%f158, %f157;
	fma.rm.f32 	%f159, %f158, %f93, %f92;
	add.f32 	%f160, %f159, 0fCB40007F;
	neg.f32 	%f161, %f160;
	fma.rn.f32 	%f162, %f156, 0f3FB8AA3B, %f161;
	fma.rn.f32 	%f163, %f156, 0f32A57060, %f162;
	mov.b32 	%r76, %f159;
	shl.b32 	%r77, %r76, 23;
	mov.b32 	%f164, %r77;
	ex2.approx.ftz.f32 	%f165, %f163;
	mul.f32 	%f166, %f165, %f164;
	st.global.f32 	[%rd28+4], %f166;
	add.f32 	%f167, %f154, %f166;
	ld.global.f32 	%f168, [%rd50+8];
	sub.f32 	%f169, %f168, %f354;
	fma.rn.f32 	%f170, %f169, 0f3BBB989D, 0f3F000000;
	cvt.sat.f32.f32 	%f171, %f170;
	fma.rm.f32 	%f172, %f171, %f93, %f92;
	add.f32 	%f173, %f172, 0fCB40007F;
	neg.f32 	%f174, %f173;
	fma.rn.f32 	%f175, %f169, 0f3FB8AA3B, %f174;
	fma.rn.f32 	%f176, %f169, 0f32A57060, %f175;
	mov.b32 	%r78, %f172;
	shl.b32 	%r79, %r78, 23;
	mov.b32 	%f177, %r79;
	ex2.approx.ftz.f32 	%f178, %f176;
	mul.f32 	%f179, %f178, %f177;
	st.global.f32 	[%rd28+8], %f179;
	add.f32 	%f180, %f167, %f179;
	ld.global.f32 	%f181, [%rd50+12];
	sub.f32 	%f182, %f181, %f354;
	fma.rn.f32 	%f183, %f182, 0f3BBB989D, 0f3F000000;
	cvt.sat.f32.f32 	%f184, %f183;
	fma.rm.f32 	%f185, %f184, %f93, %f92;
	add.f32 	%f186, %f185, 0fCB40007F;
	neg.f32 	%f187, %f186;
	fma.rn.f32 	%f188, %f182, 0f3FB8AA3B, %f187;
	fma.rn.f32 	%f189, %f182, 0f32A57060, %f188;
	mov.b32 	%r80, %f185;
	shl.b32 	%r81, %r80, 23;
	mov.b32 	%f190, %r81;
	ex2.approx.ftz.f32 	%f191, %f189;
	mul.f32 	%f192, %f191, %f190;
	st.global.f32 	[%rd28+12], %f192;
	add.f32 	%f362, %f180, %f192;
	add.s32 	%r114, %r114, 8;
	add.s32 	%r113, %r113, 8;
	add.s64 	%rd50, %rd50, 32;
	setp.eq.s32 	%p13, %r113, 0;
	@%p13 bra 	$L__BB4_19;
	bra.uni 	$L__BB4_18;
$L__BB4_19:
	setp.eq.s32 	%p14, %r19, 0;
	@%p14 bra 	$L__BB4_27;
	and.b32  	%r27, %r56, 3;
	setp.lt.u32 	%p15, %r19, 4;
	@%p15 bra 	$L__BB4_22;
	add.s32 	%r82, %r110, %r2;
	mul.wide.u32 	%rd29, %r110, 4;
	add.s64 	%rd30, %rd3, %rd29;
	ld.global.f32 	%f194, [%rd30];
	sub.f32 	%f195, %f194, %f354;
	fma.rn.f32 	%f196, %f195, 0f3BBB989D, 0f3F000000;
	cvt.sat.f32.f32 	%f197, %f196;
	mov.f32 	%f198, 0f4B400001;
	mov.f32 	%f199, 0f437C0000;
	fma.rm.f32 	%f200, %f197, %f199, %f198;
	add.f32 	%f201, %f200, 0fCB40007F;
	neg.f32 	%f202, %f201;
	fma.rn.f32 	%f203, %f195, 0f3FB8AA3B, %f202;
	fma.rn.f32 	%f204, %f195, 0f32A57060, %f203;
	mov.b32 	%r83, %f200;
	shl.b32 	%r84, %r83, 23;
	mov.b32 	%f205, %r84;
	ex2.approx.ftz.f32 	%f206, %f204;
	mul.f32 	%f207, %f206, %f205;
	mul.wide.s32 	%rd31, %r82, 4;
	add.s64 	%rd32, %rd1, %rd31;
	st.global.f32 	[%rd32], %f207;
	add.f32 	%f208, %f362, %f207;
	ld.global.f32 	%f209, [%rd30+4];
	sub.f32 	%f210, %f209, %f354;
	fma.rn.f32 	%f211, %f210, 0f3BBB989D, 0f3F000000;
	cvt.sat.f32.f32 	%f212, %f211;
	fma.rm.f32 	%f213, %f212, %f199, %f198;
	add.f32 	%f214, %f213, 0fCB40007F;
	neg.f32 	%f215, %f214;
	fma.rn.f32 	%f216, %f210, 0f3FB8AA3B, %f215;
	fma.rn.f32 	%f217, %f210, 0f32A57060, %f216;
	mov.b32 	%r85, %f213;
	shl.b32 	%r86, %r85, 23;
	mov.b32 	%f218, %r86;
	ex2.approx.ftz.f32 	%f219, %f217;
	mul.f32 	%f220, %f219, %f218;
	st.global.f32 	[%rd32+4], %f220;
	add.f32 	%f221, %f208, %f220;
	ld.global.f32 	%f222, [%rd30+8];
	sub.f32 	%f223, %f222, %f354;
	fma.rn.f32 	%f224, %f223, 0f3BBB989D, 0f3F000000;
	cvt.sat.f32.f32 	%f225, %f224;
	fma.rm.f32 	%f226, %f225, %f199, %f198;
	add.f32 	%f227, %f226, 0fCB40007F;
	neg.f32 	%f228, %f227;
	fma.rn.f32 	%f229, %f223, 0f3FB8AA3B, %f228;
	fma.rn.f32 	%f230, %f223, 0f32A57060, %f229;
	mov.b32 	%r87, %f226;
	shl.b32 	%r88, %r87, 23;
	mov.b32 	%f231, %r88;
	ex2.approx.ftz.f32 	%f232, %f230;
	mul.f32 	%f233, %f232, %f231;
	st.global.f32 	[%rd32+8], %f233;
	add.f32 	%f234, %f221, %f233;
	ld.global.f32 	%f235, [%rd30+12];
	sub.f32 	%f236, %f235, %f354;
	fma.rn.f32 	%f237, %f236, 0f3BBB989D, 0f3F000000;
	cvt.sat.f32.f32 	%f238, %f237;
	fma.rm.f32 	%f239, %f238, %f199, %f198;
	add.f32 	%f240, %f239, 0fCB40007F;
	neg.f32 	%f241, %f240;
	fma.rn.f32 	%f242, %f236, 0f3FB8AA3B, %f241;
	fma.rn.f32 	%f243, %f236, 0f32A57060, %f242;
	mov.b32 	%r89, %f239;
	shl.b32 	%r90, %r89, 23;
	mov.b32 	%f244, %r90;
	ex2.approx.ftz.f32 	%f245, %f243;
	mul.f32 	%f246, %f245, %f244;
	st.global.f32 	[%rd32+12], %f246;
	add.f32 	%f362, %f234, %f246;
	add.s32 	%r110, %r110, 4;
$L__BB4_22:
	setp.eq.s32 	%p16, %r27, 0;
	@%p16 bra 	$L__BB4_27;
	setp.eq.s32 	%p17, %r27, 1;
	@%p17 bra 	$L__BB4_25;
	add.s32 	%r91, %r110, %r2;
	mul.wide.u32 	%rd33, %r110, 4;
	add.s64 	%rd34, %rd3, %rd33;
	ld.global.f32 	%f248, [%rd34];
	sub.f32 	%f249, %f248, %f354;
	fma.rn.f32 	%f250, %f249, 0f3BBB989D, 0f3F000000;
	cvt.sat.f32.f32 	%f251, %f250;
	mov.f32 	%f252, 0f4B400001;
	mov.f32 	%f253, 0f437C0000;
	fma.rm.f32 	%f254, %f251, %f253, %f252;
	add.f32 	%f255, %f254, 0fCB40007F;
	neg.f32 	%f256, %f255;
	fma.rn.f32 	%f257, %f249, 0f3FB8AA3B, %f256;
	fma.rn.f32 	%f258, %f249, 0f32A57060, %f257;
	mov.b32 	%r92, %f254;
	shl.b32 	%r93, %r92, 23;
	mov.b32 	%f259, %r93;
	ex2.approx.ftz.f32 	%f260, %f258;
	mul.f32 	%f261, %f260, %f259;
	mul.wide.s32 	%rd35, %r91, 4;
	add.s64 	%rd36, %rd1, %rd35;
	st.global.f32 	[%rd36], %f261;
	add.f32 	%f262, %f362, %f261;
	ld.global.f32 	%f263, [%rd34+4];
	sub.f32 	%f264, %f263, %f354;
	fma.rn.f32 	%f265, %f264, 0f3BBB989D, 0f3F000000;
	cvt.sat.f32.f32 	%f266, %f265;
	fma.rm.f32 	%f267, %f266, %f253, %f252;
	add.f32 	%f268, %f267, 0fCB40007F;
	neg.f32 	%f269, %f268;
	fma.rn.f32 	%f270, %f264, 0f3FB8AA3B, %f269;
	fma.rn.f32 	%f271, %f264, 0f32A57060, %f270;
	mov.b32 	%r94, %f267;
	shl.b32 	%r95, %r94, 23;
	mov.b32 	%f272, %r95;
	ex2.approx.ftz.f32 	%f273, %f271;
	mul.f32 	%f274, %f273, %f272;
	st.global.f32 	[%rd36+4], %f274;
	add.f32 	%f362, %f262, %f274;
	add.s32 	%r110, %r110, 2;
$L__BB4_25:
	and.b32  	%r96, %r56, 1;
	setp.eq.b32 	%p18, %r96, 1;
	not.pred 	%p19, %p18;
	@%p19 bra 	$L__BB4_27;
	add.s32 	%r97, %r110, %r2;
	mul.wide.u32 	%rd37, %r110, 4;
	add.s64 	%rd38, %rd3, %rd37;
	ld.global.f32 	%f275, [%rd38];
	sub.f32 	%f276, %f275, %f354;
	fma.rn.f32 	%f277, %f276, 0f3BBB989D, 0f3F000000;
	cvt.sat.f32.f32 	%f278, %f277;
	mov.f32 	%f279, 0f4B400001;
	mov.f32 	%f280, 0f437C0000;
	fma.rm.f32 	%f281, %f278, %f280, %f279;
	add.f32 	%f282, %f281, 0fCB40007F;
	neg.f32 	%f283, %f282;
	fma.rn.f32 	%f284, %f276, 0f3FB8AA3B, %f283;
	fma.rn.f32 	%f285, %f276, 0f32A57060, %f284;
	mov.b32 	%r98, %f281;
	shl.b32 	%r99, %r98, 23;
	mov.b32 	%f286, %r99;
	ex2.approx.ftz.f32 	%f287, %f285;
	mul.f32 	%f288, %f287, %f286;
	mul.wide.s32 	%rd39, %r97, 4;
	add.s64 	%rd40, %rd1, %rd39;
	st.global.f32 	[%rd40], %f288;
	add.f32 	%f362, %f362, %f288;
$L__BB4_27:
	setp.lt.s32 	%p20, %r56, 1;
	@%p20 bra 	$L__BB4_40;
	and.b32  	%r32, %r56, 15;
	setp.lt.u32 	%p21, %r56, 16;
	mov.b32 	%r117, 0;
	@%p21 bra 	$L__BB4_31;
	and.b32  	%r117, %r56, 2147483632;
	neg.s32 	%r116, %r117;
	add.s64 	%rd10, %rd1, 32;
	mov.u32 	%r115, %r2;
$L__BB4_30:
	.pragma "nounroll";
	mul.wide.s32 	%rd41, %r115, 4;
	add.s64 	%rd42, %rd10, %rd41;
	ld.global.f32 	%f289, [%rd42+-32];
	div.rn.f32 	%f290, %f289, %f362;
	st.global.f32 	[%rd42+-32], %f290;
	ld.global.f32 	%f291, [%rd42+-28];
	div.rn.f32 	%f292, %f291, %f362;
	st.global.f32 	[%rd42+-28], %f292;
	ld.global.f32 	%f293, [%rd42+-24];
	div.rn.f32 	%f294, %f293, %f362;
	st.global.f32 	[%rd42+-24], %f294;
	ld.global.f32 	%f295, [%rd42+-20];
	div.rn.f32 	%f296, %f295, %f362;
	st.global.f32 	[%rd42+-20], %f296;
	ld.global.f32 	%f297, [%rd42+-16];
	div.rn.f32 	%f298, %f297, %f362;
	st.global.f32 	[%rd42+-16], %f298;
	ld.global.f32 	%f299, [%rd42+-12];
	div.rn.f32 	%f300, %f299, %f362;
	st.global.f32 	[%rd42+-12], %f300;
	ld.global.f32 	%f301, [%rd42+-8];
	div.rn.f32 	%f302, %f301, %f362;
	st.global.f32 	[%rd42+-8], %f302;
	ld.global.f32 	%f303, [%rd42+-4];
	div.rn.f32 	%f304, %f303, %f362;
	st.global.f32 	[%rd42+-4], %f304;
	ld.global.f32 	%f305, [%rd42];
	div.rn.f32 	%f306, %f305, %f362;
	st.global.f32 	[%rd42], %f306;
	ld.global.f32 	%f307, [%rd42+4];
	div.rn.f32 	%f308, %f307, %f362;
	st.global.f32 	[%rd42+4], %f308;
	ld.global.f32 	%f309, [%rd42+8];
	div.rn.f32 	%f310, %f309, %f362;
	st.global.f32 	[%rd42+8], %f310;
	ld.global.f32 	%f311, [%rd42+12];
	div.rn.f32 	%f312, %f311, %f362;
	st.global.f32 	[%rd42+12], %f312;
	ld.global.f32 	%f313, [%rd42+16];
	div.rn.f32 	%f314, %f313, %f362;
	st.global.f32 	[%rd42+16], %f314;
	ld.global.f32 	%f315, [%rd42+20];
	div.rn.f32 	%f316, %f315, %f362;
	st.global.f32 	[%rd42+20], %f316;
	ld.global.f32 	%f317, [%rd42+24];
	div.rn.f32 	%f318, %f317, %f362;
	st.global.f32 	[%rd42+24], %f318;
	ld.global.f32 	%f319, [%rd42+28];
	div.rn.f32 	%f320, %f319, %f362;
	st.global.f32 	[%rd42+28], %f320;
	add.s32 	%r116, %r116, 16;
	add.s32 	%r115, %r115, 16;
	setp.ne.s32 	%p22, %r116, 0;
	@%p22 bra 	$L__BB4_30;
$L__BB4_31:
	setp.eq.s32 	%p23, %r32, 0;
	@%p23 bra 	$L__BB4_40;
	and.b32  	%r44, %r56, 7;
	setp.lt.u32 	%p24, %r32, 8;
	@%p24 bra 	$L__BB4_34;
	add.s32 	%r101, %r117, %r2;
	mul.wide.s32 	%rd43, %r101, 4;
	add.s64 	%rd44, %rd1, %rd43;
	ld.global.f32 	%f321, [%rd44];
	div.rn.f32 	%f322, %f321, %f362;
	st.global.f32 	[%rd44], %f322;
	ld.global.f32 	%f323, [%rd44+4];
	div.rn.f32 	%f324, %f323, %f362;
	st.global.f32 	[%rd44+4], %f324;
	ld.global.f32 	%f325, [%rd44+8];
	div.rn.f32 	%f326, %f325, %f362;
	st.global.f32 	[%rd44+8], %f326;
	ld.global.f32 	%f327, [%rd44+12];
	div.rn.f32 	%f328, %f327, %f362;
	st.global.f32 	[%rd44+12], %f328;
	ld.global.f32 	%f329, [%rd44+16];
	div.rn.f32 	%f330, %f329, %f362;
	st.global.f32 	[%rd44+16], %f330;
	ld.global.f32 	%f331, [%rd44+20];
	div.rn.f32 	%f332, %f331, %f362;
	st.global.f32 	[%rd44+20], %f332;
	ld.global.f32 	%f333, [%rd44+24];
	div.rn.f32 	%f334, %f333, %f362;
	st.global.f32 	[%rd44+24], %f334;
	ld.global.f32 	%f335, [%rd44+28];
	div.rn.f32 	%f336, %f335, %f362;
	st.global.f32 	[%rd44+28], %f336;
	add.s32 	%r117, %r117, 8;
$L__BB4_34:
	setp.eq.s32 	%p25, %r44, 0;
	@%p25 bra 	$L__BB4_40;
	and.b32  	%r47, %r56, 3;
	setp.lt.u32 	%p26, %r44, 4;
	@%p26 bra 	$L__BB4_37;
	add.s32 	%r102, %r117, %r2;
	mul.wide.s32 	%rd45, %r102, 4;
	add.s64 	%rd46, %rd1, %rd45;
	ld.global.f32 	%f337, [%rd46];
	div.rn.f32 	%f338, %f337, %f362;
	st.global.f32 	[%rd46], %f338;
	ld.global.f32 	%f339, [%rd46+4];
	div.rn.f32 	%f340, %f339, %f362;
	st.global.f32 	[%rd46+4], %f340;
	ld.global.f32 	%f341, [%rd46+8];
	div.rn.f32 	%f342, %f341, %f362;
	st.global.f32 	[%rd46+8], %f342;
	ld.global.f32 	%f343, [%rd46+12];
	div.rn.f32 	%f344, %f343, %f362;
	st.global.f32 	[%rd46+12], %f344;
	add.s32 	%r117, %r117, 4;
$L__BB4_37:
	setp.eq.s32 	%p27, %r47, 0;
	@%p27 bra 	$L__BB4_40;
	add.s32 	%r121, %r117, %r2;
	neg.s32 	%r120, %r47;
$L__BB4_39:
	.pragma "nounroll";
	mul.wide.s32 	%rd47, %r121, 4;
	add.s64 	%rd48, %rd1, %rd47;
	ld.global.f32 	%f345, [%rd48];
	div.rn.f32 	%f346, %f345, %f362;
	st.global.f32 	[%rd48], %f346;
	add.s32 	%r121, %r121, 1;
	add.s32 	%r120, %r120, 1;
	setp.ne.s32 	%p28, %r120, 0;
	@%p28 bra 	$L__BB4_39;
$L__BB4_40:
	ret;

}
	// .globl	_Z20loss_gradient_kernelPKfPKiPfS3_ii
.visible .entry _Z20loss_gradient_kernelPKfPKiPfS3_ii(
	.param .u64 .ptr .align 1 _Z20loss_gradient_kernelPKfPKiPfS3_ii_param_0,
	.param .u64 .ptr .align 1 _Z20loss_gradient_kernelPKfPKiPfS3_ii_param_1,
	.param .u64 .ptr .align 1 _Z20loss_gradient_kernelPKfPKiPfS3_ii_param_2,
	.param .u64 .ptr .align 1 _Z20loss_gradient_kernelPKfPKiPfS3_ii_param_3,
	.param .u32 _Z20loss_gradient_kernelPKfPKiPfS3_ii_param_4,
	.param .u32 _Z20loss_gradient_kernelPKfPKiPfS3_ii_param_5
)
{
	.reg .pred 	%p<43>;
	.reg .b32 	%r<77>;
	.reg .b32 	%f<112>;
	.reg .b64 	%rd<28>;

	ld.param.u64 	%rd7, [_Z20loss_gradient_kernelPKfPKiPfS3_ii_param_0];
	ld.param.u64 	%rd5, [_Z20loss_gradient_kernelPKfPKiPfS3_ii_param_1];
	ld.param.u64 	%rd8, [_Z20loss_gradient_kernelPKfPKiPfS3_ii_param_2];
	ld.param.u64 	%rd6, [_Z20loss_gradient_kernelPKfPKiPfS3_ii_param_3];
	ld.param.u32 	%r30, [_Z20loss_gradient_kernelPKfPKiPfS3_ii_param_4];
	ld.param.u32 	%r29, [_Z20loss_gradient_kernelPKfPKiPfS3_ii_param_5];
	cvta.to.global.u64 	%rd1, %rd8;
	cvta.to.global.u64 	%rd2, %rd7;
	mov.u32 	%r31, %ctaid.x;
	mov.u32 	%r32, %ntid.x;
	mov.u32 	%r33, %tid.x;
	mad.lo.s32 	%r1, %r31, %r32, %r33;
	setp.ge.s32 	%p1, %r1, %r30;
	@%p1 bra 	$L__BB5_14;
	cvta.to.global.u64 	%rd9, %rd5;
	cvta.to.global.u64 	%rd10, %rd6;
	mul.wide.s32 	%rd11, %r1, 4;
	add.s64 	%rd12, %rd9, %rd11;
	ld.global.u32 	%r2, [%rd12];
	mul.lo.s32 	%r3, %r29, %r1;
	add.s32 	%r34, %r2, %r3;
	mul.wide.s32 	%rd13, %r34, 4;
	add.s64 	%rd14, %rd2, %rd13;
	ld.global.f32 	%f1, [%rd14];
	add.f32 	%f2, %f1, 0f322BCC77;
	setp.lt.f32 	%p2, %f2, 0f00800000;
	mul.f32 	%f3, %f2, 0f4B000000;
	selp.f32 	%f4, %f3, %f2, %p2;
	selp.f32 	%f5, 0fC1B80000, 0f00000000, %p2;
	mov.b32 	%r35, %f4;
	add.s32 	%r36, %r35, -1059760811;
	and.b32  	%r37, %r36, -8388608;
	sub.s32 	%r38, %r35, %r37;
	mov.b32 	%f6, %r38;
	cvt.rn.f32.s32 	%f7, %r37;
	fma.rn.f32 	%f8, %f7, 0f34000000, %f5;
	add.f32 	%f9, %f6, 0fBF800000;
	fma.rn.f32 	%f10, %f9, 0fBE055027, 0f3E1039F6;
	fma.rn.f32 	%f11, %f10, %f9, 0fBDF8CDCC;
	fma.rn.f32 	%f12, %f11, %f9, 0f3E0F2955;
	fma.rn.f32 	%f13, %f12, %f9, 0fBE2AD8B9;
	fma.rn.f32 	%f14, %f13, %f9, 0f3E4CED0B;
	fma.rn.f32 	%f15, %f14, %f9, 0fBE7FFF22;
	fma.rn.f32 	%f16, %f15, %f9, 0f3EAAAA78;
	fma.rn.f32 	%f17, %f16, %f9, 0fBF000000;
	mul.f32 	%f18, %f9, %f17;
	fma.rn.f32 	%f19, %f18, %f9, %f9;
	fma.rn.f32 	%f20, %f8, 0f3F317218, %f19;
	setp.gt.u32 	%p3, %r35, 2139095039;
	fma.rn.f32 	%f21, %f4, 0f7F800000, 0f7F800000;
	selp.f32 	%f22, %f21, %f20, %p3;
	setp.eq.f32 	%p4, %f4, 0f00000000;
	neg.f32 	%f23, %f22;
	selp.f32 	%f24, 0f7F800000, %f23, %p4;
	add.s64 	%rd15, %rd10, %rd11;
	st.global.f32 	[%rd15], %f24;
	setp.lt.s32 	%p5, %r29, 1;
	@%p5 bra 	$L__BB5_14;
	and.b32  	%r4, %r29, 15;
	setp.lt.u32 	%p6, %r29, 16;
	mov.b32 	%r72, 0;
	@%p6 bra 	$L__BB5_5;
	and.b32  	%r72, %r29, 2147483632;
	neg.s32 	%r69, %r2;
	add.s64 	%rd3, %rd2, 32;
	add.s64 	%rd4, %rd1, 32;
	mov.b32 	%r70, 0;
	mov.u32 	%r68, %r3;
$L__BB5_4:
	.pragma "nounroll";
	mul.wide.s32 	%rd16, %r68, 4;
	add.s64 	%rd17, %rd3, %rd16;
	add.s64 	%rd18, %rd4, %rd16;
	ld.global.f32 	%f25, [%rd17+-32];
	setp.eq.s32 	%p7, %r69, 0;
	selp.f32 	%f26, 0f3F800000, 0f00000000, %p7;
	sub.f32 	%f27, %f25, %f26;
	st.global.f32 	[%rd18+-32], %f27;
	add.s32 	%r41, %r70, 1;
	ld.global.f32 	%f28, [%rd17+-28];
	setp.eq.s32 	%p8, %r2, %r41;
	selp.f32 	%f29, 0f3F800000, 0f00000000, %p8;
	sub.f32 	%f30, %f28, %f29;
	st.global.f32 	[%rd18+-28], %f30;
	add.s32 	%r42, %r70, 2;
	ld.global.f32 	%f31, [%rd17+-24];
	setp.eq.s32 	%p9, %r2, %r42;
	selp.f32 	%f32, 0f3F800000, 0f00000000, %p9;
	sub.f32 	%f33, %f31, %f32;
	st.global.f32 	[%rd18+-24], %f33;
	add.s32 	%r43, %r70, 3;
	ld.global.f32 	%f34, [%rd17+-20];
	setp.eq.s32 	%p10, %r2, %r43;
	selp.f32 	%f35, 0f3F800000, 0f00000000, %p10;
	sub.f32 	%f36, %f34, %f35;
	st.global.f32 	[%rd18+-20], %f36;
	add.s32 	%r44, %r70, 4;
	ld.global.f32 	%f37, [%rd17+-16];
	setp.eq.s32 	%p11, %r2, %r44;
	selp.f32 	%f38, 0f3F800000, 0f00000000, %p11;
	sub.f32 	%f39, %f37, %f38;
	st.global.f32 	[%rd18+-16], %f39;
	add.s32 	%r45, %r70, 5;
	ld.global.f32 	%f40, [%rd17+-12];
	setp.eq.s32 	%p12, %r2, %r45;
	selp.f32 	%f41, 0f3F800000, 0f00000000, %p12;
	sub.f32 	%f42, %f40, %f41;
	st.global.f32 	[%rd18+-12], %f42;
	add.s32 	%r46, %r70, 6;
	ld.global.f32 	%f43, [%rd17+-8];
	setp.eq.s32 	%p13, %r2, %r46;
	selp.f32 	%f44, 0f3F800000, 0f00000000, %p13;
	sub.f32 	%f45, %f43, %f44;
	st.global.f32 	[%rd18+-8], %f45;
	add.s32 	%r47, %r70, 7;
	ld.global.f32 	%f46, [%rd17+-4];
	setp.eq.s32 	%p14, %r2, %r47;
	selp.f32 	%f47, 0f3F800000, 0f00000000, %p14;
	sub.f32 	%f48, %f46, %f47;
	st.global.f32 	[%rd18+-4], %f48;
	add.s32 	%r48, %r70, 8;
	ld.global.f32 	%f49, [%rd17];
	setp.eq.s32 	%p15, %r2, %r48;
	selp.f32 	%f50, 0f3F800000, 0f00000000, %p15;
	sub.f32 	%f51, %f49, %f50;
	st.global.f32 	[%rd18], %f51;
	add.s32 	%r49, %r70, 9;
	ld.global.f32 	%f52, [%rd17+4];
	setp.eq.s32 	%p16, %r2, %r49;
	selp.f32 	%f53, 0f3F800000, 0f00000000, %p16;
	sub.f32 	%f54, %f52, %f53;
	st.global.f32 	[%rd18+4], %f54;
	add.s32 	%r50, %r70, 10;
	ld.global.f32 	%f55, [%rd17+8];
	setp.eq.s32 	%p17, %r2, %r50;
	selp.f32 	%f56, 0f3F800000, 0f00000000, %p17;
	sub.f32 	%f57, %f55, %f56;
	st.global.f32 	[%rd18+8], %f57;
	add.s32 	%r51, %r70, 11;
	ld.global.f32 	%f58, [%rd17+12];
	setp.eq.s32 	%p18, %r2, %r51;
	selp.f32 	%f59, 0f3F800000, 0f00000000, %p18;
	sub.f32 	%f60, %f58, %f59;
	st.global.f32 	[%rd18+12], %f60;
	add.s32 	%r52, %r70, 12;
	ld.global.f32 	%f61, [%rd17+16];
	setp.eq.s32 	%p19, %r2, %r52;
	selp.f32 	%f62, 0f3F800000, 0f00000000, %p19;
	sub.f32 	%f63, %f61, %f62;
	st.global.f32 	[%rd18+16], %f63;
	add.s32 	%r53, %r70, 13;
	ld.global.f32 	%f64, [%rd17+20];
	setp.eq.s32 	%p20, %r2, %r53;
	selp.f32 	%f65, 0f3F800000, 0f00000000, %p20;
	sub.f32 	%f66, %f64, %f65;
	st.global.f32 	[%rd18+20], %f66;
	add.s32 	%r54, %r70, 14;
	ld.global.f32 	%f67, [%rd17+24];
	setp.eq.s32 	%p21, %r2, %r54;
	selp.f32 	%f68, 0f3F800000, 0f00000000, %p21;
	sub.f32 	%f69, %f67, %f68;
	st.global.f32 	[%rd18+24], %f69;
	add.s32 	%r55, %r70, 15;
	ld.global.f32 	%f70, [%rd17+28];
	setp.eq.s32 	%p22, %r2, %r55;
	selp.f32 	%f71, 0f3F800000, 0f00000000, %p22;
	sub.f32 	%f72, %f70, %f71;
	st.global.f32 	[%rd18+28], %f72;
	add.s32 	%r70, %r70, 16;
	add.s32 	%r69, %r69, 16;
	add.s32 	%r68, %r68, 16;
	setp.ne.s32 	%p23, %r70, %r72;
	@%p23 bra 	$L__BB5_4;
$L__BB5_5:
	setp.eq.s32 	%p24, %r4, 0;
	@%p24 bra 	$L__BB5_14;
	and.b32  	%r14, %r29, 7;
	setp.lt.u32 	%p25, %r4, 8;
	@%p25 bra 	$L__BB5_8;
	add.s32 	%r56, %r72, %r3;
	mul.wide.s32 	%rd19, %r56, 4;
	add.s64 	%rd20, %rd2, %rd19;
	ld.global.f32 	%f73, [%rd20];
	setp.eq.s32 	%p26, %r2, %r72;
	selp.f32 	%f74, 0f3F800000, 0f00000000, %p26;
	sub.f32 	%f75, %f73, %f74;
	add.s64 	%rd21, %rd1, %rd19;
	st.global.f32 	[%rd21], %f75;
	add.s32 	%r57, %r72, 1;
	ld.global.f32 	%f76, [%rd20+4];
	setp.eq.s32 	%p27, %r2, %r57;
	selp.f32 	%f77, 0f3F800000, 0f00000000, %p27;
	sub.f32 	%f78, %f76, %f77;
	st.global.f32 	[%rd21+4], %f78;
	add.s32 	%r58, %r72, 2;
	ld.global.f32 	%f79, [%rd20+8];
	setp.eq.s32 	%p28, %r2, %r58;
	selp.f32 	%f80, 0f3F800000, 0f00000000, %p28;
	sub.f32 	%f81, %f79, %f80;
	st.global.f32 	[%rd21+8], %f81;
	add.s32 	%r59, %r72, 3;
	ld.global.f32 	%f82, [%rd20+12];
	setp.eq.s32 	%p29, %r2, %r59;
	selp.f32 	%f83, 0f3F800000, 0f00000000, %p29;
	sub.f32 	%f84, %f82, %f83;
	st.global.f32 	[%rd21+12], %f84;
	add.s32 	%r60, %r72, 4;
	ld.global.f32 	%f85, [%rd20+16];
	setp.eq.s32 	%p30, %r2, %r60;
	selp.f32 	%f86, 0f3F800000, 0f00000000, %p30;
	sub.f32 	%f87, %f85, %f86;
	st.global.f32 	[%rd21+16], %f87;
	add.s32 	%r61, %r72, 5;
	ld.global.f32 	%f88, [%rd20+20];
	setp.eq.s32 	%p31, %r2, %r61;
	selp.f32 	%f89, 0f3F800000, 0f00000000, %p31;
	sub.f32 	%f90, %f88, %f89;
	st.global.f32 	[%rd21+20], %f90;
	add.s32 	%r62, %r72, 6;
	ld.global.f32 	%f91, [%rd20+24];
	setp.eq.s32 	%p32, %r2, %r62;
	selp.f32 	%f92, 0f3F800000, 0f00000000, %p32;
	sub.f32 	%f93, %f91, %f92;
	st.global.f32 	[%rd21+24], %f93;
	add.s32 	%r63, %r72, 7;
	ld.global.f32 	%f94, [%rd20+28];
	setp.eq.s32 	%p33, %r2, %r63;
	selp.f32 	%f95, 0f3F800000, 0f00000000, %p33;
	sub.f32 	%f96, %f94, %f95;
	st.global.f32 	[%rd21+28], %f96;
	add.s32 	%r72, %r72, 8;
$L__BB5_8:
	setp.eq.s32 	%p34, %r14, 0;
	@%p34 bra 	$L__BB5_14;
	and.b32  	%r17, %r29, 3;
	setp.lt.u32 	%p35, %r14, 4;
	@%p35 bra 	$L__BB5_11;
	add.s32 	%r64, %r72, %r3;
	mul.wide.s32 	%rd22, %r64, 4;
	add.s64 	%rd23, %rd2, %rd22;
	ld.global.f32 	%f97, [%rd23];
	setp.eq.s32 	%p36, %r2, %r72;
	selp.f32 	%f98, 0f3F800000, 0f00000000, %p36;
	sub.f32 	%f99, %f97, %f98;
	add.s64 	%rd24, %rd1, %rd22;
	st.global.f32 	[%rd24], %f99;
	add.s32 	%r65, %r72, 1;
	ld.global.f32 	%f100, [%rd23+4];
	setp.eq.s32 	%p37, %r2, %r65;
	selp.f32 	%f101, 0f3F800000, 0f00000000, %p37;
	sub.f32 	%f102, %f100, %f101;
	st.global.f32 	[%rd24+4], %f102;
	add.s32 	%r66, %r72, 2;
	ld.global.f32 	%f103, [%rd23+8];
	setp.eq.s32 	%p38, %r2, %r66;
	selp.f32 	%f104, 0f3F800000, 0f00000000, %p38;
	sub.f32 	%f105, %f103, %f104;
	st.global.f32 	[%rd24+8], %f105;
	add.s32 	%r67, %r72, 3;
	ld.global.f32 	%f106, [%rd23+12];
	setp.eq.s32 	%p39, %r2, %r67;
	selp.f32 	%f107, 0f3F800000, 0f00000000, %p39;
	sub.f32 	%f108, %f106, %f107;
	st.global.f32 	[%rd24+12], %f108;
	add.s32 	%r72, %r72, 4;
$L__BB5_11:
	setp.eq.s32 	%p40, %r17, 0;
	@%p40 bra 	$L__BB5_14;
	sub.s32 	%r76, %r72, %r2;
	add.s32 	%r75, %r72, %r3;
	neg.s32 	%r74, %r17;
$L__BB5_13:
	.pragma "nounroll";
	mul.wide.s32 	%rd25, %r75, 4;
	add.s64 	%rd26, %rd1, %rd25;
	add.s64 	%rd27, %rd2, %rd25;
	ld.global.f32 	%f109, [%rd27];
	setp.eq.s32 	%p41, %r76, 0;
	selp.f32 	%f110, 0f3F800000, 0f00000000, %p41;
	sub.f32 	%f111, %f109, %f110;
	st.global.f32 	[%rd26], %f111;
	add.s32 	%r76, %r76, 1;
	add.s32 	%r75, %r75, 1;
	add.s32 	%r74, %r74, 1;
	setp.ne.s32 	%p42, %r74, 0;
	@%p42 bra 	$L__BB5_13;
$L__BB5_14:
	ret;

}
	// .globl	_Z15accuracy_kernelPKfPKiPiii
.visible .entry _Z15accuracy_kernelPKfPKiPiii(
	.param .u64 .ptr .align 1 _Z15accuracy_kernelPKfPKiPiii_param_0,
	.param .u64 .ptr .align 1 _Z15accuracy_kernelPKfPKiPiii_param_1,
	.param .u64 .ptr .align 1 _Z15accuracy_kernelPKfPKiPiii_param_2,
	.param .u32 _Z15accuracy_kernelPKfPKiPiii_param_3,
	.param .u32 _Z15accuracy_kernelPKfPKiPiii_param_4
)
{
	.reg .pred 	%p<41>;
	.reg .b32 	%r<114>;
	.reg .b32 	%f<70>;
	.reg .b64 	%rd<22>;

	ld.param.u64 	%rd4, [_Z15accuracy_kernelPKfPKiPiii_param_0];
	ld.param.u64 	%rd5, [_Z15accuracy_kernelPKfPKiPiii_param_1];
	ld.param.u64 	%rd6, [_Z15accuracy_kernelPKfPKiPiii_param_2];
	ld.param.u32 	%r35, [_Z15accuracy_kernelPKfPKiPiii_param_3];
	ld.param.u32 	%r34, [_Z15accuracy_kernelPKfPKiPiii_param_4];
	mov.u32 	%r36, %ctaid.x;
	mov.u32 	%r37, %ntid.x;
	mov.u32 	%r38, %tid.x;
	mad.lo.s32 	%r1, %r36, %r37, %r38;
	setp.ge.s32 	%p1, %r1, %r35;
	@%p1 bra 	$L__BB6_16;
	cvta.to.global.u64 	%rd1, %rd4;
	mul.lo.s32 	%r2, %r34, %r1;
	setp.lt.s32 	%p2, %r34, 2;
	mov.b32 	%r113, 0;
	@%p2 bra 	$L__BB6_15;
	mul.wide.s32 	%rd7, %r2, 4;
	add.s64 	%rd2, %rd1, %rd7;
	ld.global.f32 	%f67, [%rd2];
	add.s32 	%r3, %r34, -1;
	add.s32 	%r43, %r34, -2;
	and.b32  	%r4, %r3, 15;
	setp.lt.u32 	%p3, %r43, 15;
	mov.b32 	%r113, 0;
	mov.b32 	%r105, 1;
	@%p3 bra 	$L__BB6_6;
	and.b32  	%r5, %r3, -16;
	mov.b32 	%r99, 0;
	mov.u32 	%r113, %r99;
$L__BB6_4:
	.pragma "nounroll";
	add.s32 	%r45, %r99, 1;
	mul.wide.s32 	%rd8, %r45, 4;
	add.s64 	%rd9, %rd2, %rd8;
	ld.global.f32 	%f11, [%rd9];
	setp.gt.f32 	%p4, %f11, %f67;
	selp.b32 	%r46, %r45, %r113, %p4;
	selp.f32 	%f12, %f11, %f67, %p4;
	ld.global.f32 	%f13, [%rd9+4];
	setp.gt.f32 	%p5, %f13, %f12;
	add.s32 	%r47, %r99, 2;
	selp.b32 	%r48, %r47, %r46, %p5;
	selp.f32 	%f14, %f13, %f12, %p5;
	ld.global.f32 	%f15, [%rd9+8];
	setp.gt.f32 	%p6, %f15, %f14;
	add.s32 	%r49, %r99, 3;
	selp.b32 	%r50, %r49, %r48, %p6;
	selp.f32 	%f16, %f15, %f14, %p6;
	ld.global.f32 	%f17, [%rd9+12];
	setp.gt.f32 	%p7, %f17, %f16;
	add.s32 	%r51, %r99, 4;
	selp.b32 	%r52, %r51, %r50, %p7;
	selp.f32 	%f18, %f17, %f16, %p7;
	ld.global.f32 	%f19, [%rd9+16];
	setp.gt.f32 	%p8, %f19, %f18;
	add.s32 	%r53, %r99, 5;
	selp.b32 	%r54, %r53, %r52, %p8;
	selp.f32 	%f20, %f19, %f18, %p8;
	ld.global.f32 	%f21, [%rd9+20];
	setp.gt.f32 	%p9, %f21, %f20;
	add.s32 	%r55, %r99, 6;
	selp.b32 	%r56, %r55, %r54, %p9;
	selp.f32 	%f22, %f21, %f20, %p9;
	ld.global.f32 	%f23, [%rd9+24];
	setp.gt.f32 	%p10, %f23, %f22;
	add.s32 	%r57, %r99, 7;
	selp.b32 	%r58, %r57, %r56, %p10;
	selp.f32 	%f24, %f23, %f22, %p10;
	ld.global.f32 	%f25, [%rd9+28];
	setp.gt.f32 	%p11, %f25, %f24;
	add.s32 	%r59, %r99, 8;
	selp.b32 	%r60, %r59, %r58, %p11;
	selp.f32 	%f26, %f25, %f24, %p11;
	ld.global.f32 	%f27, [%rd9+32];
	setp.gt.f32 	%p12, %f27, %f26;
	add.s32 	%r61, %r99, 9;
	selp.b32 	%r62, %r61, %r60, %p12;
	selp.f32 	%f28, %f27, %f26, %p12;
	ld.global.f32 	%f29, [%rd9+36];
	setp.gt.f32 	%p13, %f29, %f28;
	add.s32 	%r63, %r99, 10;
	selp.b32 	%r64, %r63, %r62, %p13;
	selp.f32 	%f30, %f29, %f28, %p13;
	ld.global.f32 	%f31, [%rd9+40];
	setp.gt.f32 	%p14, %f31, %f30;
	add.s32 	%r65, %r99, 11;
	selp.b32 	%r66, %r65, %r64, %p14;
	selp.f32 	%f32, %f31, %f30, %p14;
	ld.global.f32 	%f33, [%rd9+44];
	setp.gt.f32 	%p15, %f33, %f32;
	add.s32 	%r67, %r99, 12;
	selp.b32 	%r68, %r67, %r66, %p15;
	selp.f32 	%f34, %f33, %f32, %p15;
	ld.global.f32 	%f35, [%rd9+48];
	setp.gt.f32 	%p16, %f35, %f34;
	add.s32 	%r69, %r99, 13;
	selp.b32 	%r70, %r69, %r68, %p16;
	selp.f32 	%f36, %f35, %f34, %p16;
	ld.global.f32 	%f37, [%rd9+52];
	setp.gt.f32 	%p17, %f37, %f36;
	add.s32 	%r71, %r99, 14;
	selp.b32 	%r72, %r71, %r70, %p17;
	selp.f32 	%f38, %f37, %f36, %p17;
	ld.global.f32 	%f39, [%rd9+56];
	setp.gt.f32 	%p18, %f39, %f38;
	add.s32 	%r73, %r99, 15;
	selp.b32 	%r74, %r73, %r72, %p18;
	selp.f32 	%f40, %f39, %f38, %p18;
	ld.global.f32 	%f41, [%rd9+60];
	setp.gt.f32 	%p19, %f41, %f40;
	add.s32 	%r99, %r99, 16;
	selp.b32 	%r113, %r99, %r74, %p19;
	selp.f32 	%f67, %f41, %f40, %p19;
	setp.ne.s32 	%p20, %r99, %r5;
	@%p20 bra 	$L__BB6_4;
	add.s32 	%r105, %r99, 1;
$L__BB6_6:
	setp.eq.s32 	%p21, %r4, 0;
	@%p21 bra 	$L__BB6_15;
	and.b32  	%r14, %r3, 7;
	setp.lt.u32 	%p22, %r4, 8;
	@%p22 bra 	$L__BB6_9;
	mul.wide.s32 	%rd10, %r105, 4;
	add.s64 	%rd11, %rd2, %rd10;
	ld.global.f32 	%f42, [%rd11];
	setp.gt.f32 	%p23, %f42, %f67;
	selp.b32 	%r76, %r105, %r113, %p23;
	selp.f32 	%f43, %f42, %f67, %p23;
	add.s32 	%r77, %r105, 1;
	ld.global.f32 	%f44, [%rd11+4];
	setp.gt.f32 	%p24, %f44, %f43;
	selp.b32 	%r78, %r77, %r76, %p24;
	selp.f32 	%f45, %f44, %f43, %p24;
	add.s32 	%r79, %r105, 2;
	ld.global.f32 	%f46, [%rd11+8];
	setp.gt.f32 	%p25, %f46, %f45;
	selp.b32 	%r80, %r79, %r78, %p25;
	selp.f32 	%f47, %f46, %f45, %p25;
	add.s32 	%r81, %r105, 3;
	ld.global.f32 	%f48, [%rd11+12];
	setp.gt.f32 	%p26, %f48, %f47;
	selp.b32 	%r82, %r81, %r80, %p26;
	selp.f32 	%f49, %f48, %f47, %p26;
	add.s32 	%r83, %r105, 4;
	ld.global.f32 	%f50, [%rd11+16];
	setp.gt.f32 	%p27, %f50, %f49;
	selp.b32 	%r84, %r83, %r82, %p27;
	selp.f32 	%f51, %f50, %f49, %p27;
	add.s32 	%r85, %r105, 5;
	ld.global.f32 	%f52, [%rd11+20];
	setp.gt.f32 	%p28, %f52, %f51;
	selp.b32 	%r86, %r85, %r84, %p28;
	selp.f32 	%f53, %f52, %f51, %p28;
	add.s32 	%r87, %r105, 6;
	ld.global.f32 	%f54, [%rd11+24];
	setp.gt.f32 	%p29, %f54, %f53;
	selp.b32 	%r88, %r87, %r86, %p29;
	selp.f32 	%f55, %f54, %f53, %p29;
	add.s32 	%r89, %r105, 7;
	ld.global.f32 	%f56, [%rd11+28];
	setp.gt.f32 	%p30, %f56, %f55;
	selp.b32 	%r113, %r89, %r88, %p30;
	selp.f32 	%f67, %f56, %f55, %p30;
	add.s32 	%r105, %r105, 8;
$L__BB6_9:
	setp.eq.s32 	%p31, %r14, 0;
	@%p31 bra 	$L__BB6_15;
	and.b32  	%r20, %r3, 3;
	setp.lt.u32 	%p32, %r14, 4;
	@%p32 bra 	$L__BB6_12;
	mul.wide.s32 	%rd12, %r105, 4;
	add.s64 	%rd13, %rd2, %rd12;
	ld.global.f32 	%f57, [%rd13];
	setp.gt.f32 	%p33, %f57, %f67;
	selp.b32 	%r91, %r105, %r113, %p33;
	selp.f32 	%f58, %f57, %f67, %p33;
	add.s32 	%r92, %r105, 1;
	ld.global.f32 	%f59, [%rd13+4];
	setp.gt.f32 	%p34, %f59, %f58;
	selp.b32 	%r93, %r92, %r91, %p34;
	selp.f32 	%f60, %f59, %f58, %p34;
	add.s32 	%r94, %r105, 2;
	ld.global.f32 	%f61, [%rd13+8];
	setp.gt.f32 	%p35, %f61, %f60;
	selp.b32 	%r95, %r94, %r93, %p35;
	selp.f32 	%f62, %f61, %f60, %p35;
	add.s32 	%r96, %r105, 3;
	ld.global.f32 	%f63, [%rd13+12];
	setp.gt.f32 	%p36, %f63, %f62;
	selp.b32 	%r113, %r96, %r95, %p36;
	selp.f32 	%f67, %f63, %f62, %p36;
	add.s32 	%r105, %r105, 4;
$L__BB6_12:
	setp.eq.s32 	%p37, %r20, 0;
	@%p37 bra 	$L__BB6_15;
	neg.s32 	%r110, %r20;
$L__BB6_14:
	.pragma "nounroll";
	mul.wide.s32 	%rd15, %r105, 4;
	add.s64 	%rd16, %rd2, %rd15;
	ld.global.f32 	%f64, [%rd16];
	setp.gt.f32 	%p38, %f64, %f67;
	selp.b32 	%r113, %r105, %r113, %p38;
	selp.f32 	%f67, %f64, %f67, %p38;
	add.s32 	%r105, %r105, 1;
	add.s32 	%r110, %r110, 1;
	setp.ne.s32 	%p39, %r110, 0;
	@%p39 bra 	$L__BB6_14;
$L__BB6_15:
	cvta.to.global.u64 	%rd17, %rd5;
	mul.wide.s32 	%rd18, %r1, 4;
	add.s64 	%rd19, %rd17, %rd18;
	ld.global.u32 	%r97, [%rd19];
	setp.eq.s32 	%p40, %r113, %r97;
	selp.u32 	%r98, 1, 0, %p40;
	cvta.to.global.u64 	%rd20, %rd6;
	add.s64 	%rd21, %rd20, %rd18;
	st.global.u32 	[%rd21], %r98;
$L__BB6_16:
	ret;

}
	// .globl	_Z18hidden_grad_kernelPKfS0_Pfiii
.visible .entry _Z18hidden_grad_kernelPKfS0_Pfiii(
	.param .u64 .ptr .align 1 _Z18hidden_grad_kernelPKfS0_Pfiii_param_0,
	.param .u64 .ptr .align 1 _Z18hidden_grad_kernelPKfS0_Pfiii_param_1,
	.param .u64 .ptr .align 1 _Z18hidden_grad_kernelPKfS0_Pfiii_param_2,
	.param .u32 _Z18hidden_grad_kernelPKfS0_Pfiii_param_3,
	.param .u32 _Z18hidden_grad_kernelPKfS0_Pfiii_param_4,
	.param .u32 _Z18hidden_grad_kernelPKfS0_Pfiii_param_5
)
{
	.reg .pred 	%p<11>;
	.reg .b32 	%r<31>;
	.reg .b32 	%f<68>;
	.reg .b64 	%rd<44>;

	ld.param.u64 	%rd12, [_Z18hidden_grad_kernelPKfS0_Pfiii_param_0];
	ld.param.u64 	%rd13, [_Z18hidden_grad_kernelPKfS0_Pfiii_param_1];
	ld.param.u64 	%rd11, [_Z18hidden_grad_kernelPKfS0_Pfiii_param_2];
	ld.param.u32 	%r15, [_Z18hidden_grad_kernelPKfS0_Pfiii_param_3];
	ld.param.u32 	%r13, [_Z18hidden_grad_kernelPKfS0_Pfiii_param_4];
	ld.param.u32 	%r14, [_Z18hidden_grad_kernelPKfS0_Pfiii_param_5];
	cvta.to.global.u64 	%rd1, %rd13;
	cvta.to.global.u64 	%rd2, %rd12;
	mov.u32 	%r16, %ctaid.x;
	mov.u32 	%r17, %ntid.x;
	mov.u32 	%r18, %tid.x;
	mad.lo.s32 	%r1, %r16, %r17, %r18;
	mul.lo.s32 	%r19, %r13, %r15;
	setp.ge.s32 	%p1, %r1, %r19;
	@%p1 bra 	$L__BB7_14;
	div.s32 	%r20, %r1, %r13;
	mul.lo.s32 	%r21, %r20, %r13;
	sub.s32 	%r22, %r1, %r21;
	mul.lo.s32 	%r23, %r20, %r14;
	cvt.s64.s32 	%rd3, %r23;
	mul.lo.s32 	%r24, %r22, %r14;
	cvt.s64.s32 	%rd4, %r24;
	setp.lt.s32 	%p2, %r14, 1;
	mov.f32 	%f67, 0f00000000;
	@%p2 bra 	$L__BB7_13;
	and.b32  	%r2, %r14, 7;
	setp.lt.u32 	%p3, %r14, 8;
	mov.f32 	%f67, 0f00000000;
	mov.b32 	%r29, 0;
	@%p3 bra 	$L__BB7_5;
	and.b32  	%r29, %r14, 2147483640;
	neg.s32 	%r27, %r29;
	shl.b64 	%rd14, %rd3, 2;
	add.s64 	%rd15, %rd14, %rd2;
	add.s64 	%rd43, %rd15, 16;
	shl.b64 	%rd16, %rd4, 2;
	add.s64 	%rd17, %rd16, %rd1;
	add.s64 	%rd42, %rd17, 16;
	mov.f32 	%f67, 0f00000000;
$L__BB7_4:
	.pragma "nounroll";
	ld.global.nc.f32 	%f17, [%rd43+-16];
	ld.global.nc.f32 	%f18, [%rd42+-16];
	fma.rn.f32 	%f19, %f17, %f18, %f67;
	ld.global.nc.f32 	%f20, [%rd43+-12];
	ld.global.nc.f32 	%f21, [%rd42+-12];
	fma.rn.f32 	%f22, %f20, %f21, %f19;
	ld.global.nc.f32 	%f23, [%rd43+-8];
	ld.global.nc.f32 	%f24, [%rd42+-8];
	fma.rn.f32 	%f25, %f23, %f24, %f22;
	ld.global.nc.f32 	%f26, [%rd43+-4];
	ld.global.nc.f32 	%f27, [%rd42+-4];
	fma.rn.f32 	%f28, %f26, %f27, %f25;
	ld.global.nc.f32 	%f29, [%rd43];
	ld.global.nc.f32 	%f30, [%rd42];
	fma.rn.f32 	%f31, %f29, %f30, %f28;
	ld.global.nc.f32 	%f32, [%rd43+4];
	ld.global.nc.f32 	%f33, [%rd42+4];
	fma.rn.f32 	%f34, %f32, %f33, %f31;
	ld.global.nc.f32 	%f35, [%rd43+8];
	ld.global.nc.f32 	%f36, [%rd42+8];
	fma.rn.f32 	%f37, %f35, %f36, %f34;
	ld.global.nc.f32 	%f38, [%rd43+12];
	ld.global.nc.f32 	%f39, [%rd42+12];
	fma.rn.f32 	%f67, %f38, %f39, %f37;
	add.s32 	%r27, %r27, 8;
	add.s64 	%rd43, %rd43, 32;
	add.s64 	%rd42, %rd42, 32;
	setp.ne.s32 	%p4, %r27, 0;
	@%p4 bra 	$L__BB7_4;
$L__BB7_5:
	setp.eq.s32 	%p5, %r2, 0;
	@%p5 bra 	$L__BB7_13;
	and.b32  	%r8, %r14, 3;
	setp.lt.u32 	%p6, %r2, 4;
	@%p6 bra 	$L__BB7_8;
	cvt.u64.u32 	%rd18, %r29;
	add.s64 	%rd19, %rd18, %rd3;
	shl.b64 	%rd20, %rd19, 2;
	add.s64 	%rd21, %rd2, %rd20;
	ld.global.nc.f32 	%f41, [%rd21];
	add.s64 	%rd22, %rd18, %rd4;
	shl.b64 	%rd23, %rd22, 2;
	add.s64 	%rd24, %rd1, %rd23;
	ld.global.nc.f32 	%f42, [%rd24];
	fma.rn.f32 	%f43, %f41, %f42, %f67;
	ld.global.nc.f32 	%f44, [%rd21+4];
	ld.global.nc.f32 	%f45, [%rd24+4];
	fma.rn.f32 	%f46, %f44, %f45, %f43;
	ld.global.nc.f32 	%f47, [%rd21+8];
	ld.global.nc.f32 	%f48, [%rd24+8];
	fma.rn.f32 	%f49, %f47, %f48, %f46;
	ld.global.nc.f32 	%f50, [%rd21+12];
	ld.global.nc.f32 	%f51, [%rd24+12];
	fma.rn.f32 	%f67, %f50, %f51, %f49;
	add.s32 	%r29, %r29, 4;
$L__BB7_8:
	setp.eq.s32 	%p7, %r8, 0;
	@%p7 bra 	$L__BB7_13;
	setp.eq.s32 	%p8, %r8, 1;
	@%p8 bra 	$L__BB7_11;
	cvt.u64.u32 	%rd25, %r29;
	add.s64 	%rd26, %rd25, %rd3;
	shl.b64 	%rd27, %rd26, 2;
	add.s64 	%rd28, %rd2, %rd27;
	ld.global.nc.f32 	%f53, [%rd28];
	add.s64 	%rd29, %rd25, %rd4;
	shl.b64 	%rd30, %rd29, 2;
	add.s64 	%rd31, %rd1, %rd30;
	ld.global.nc.f32 	%f54, [%rd31];
	fma.rn.f32 	%f55, %f53, %f54, %f67;
	ld.global.nc.f32 	%f56, [%rd28+4];
	ld.global.nc.f32 	%f57, [%rd31+4];
	fma.rn.f32 	%f67, %f56, %f57, %f55;
	add.s32 	%r29, %r29, 2;
$L__BB7_11:
	and.b32  	%r26, %r14, 1;
	setp.eq.b32 	%p9, %r26, 1;
	not.pred 	%p10, %p9;
	@%p10 bra 	$L__BB7_13;
	cvt.u64.u32 	%rd32, %r29;
	add.s64 	%rd33, %rd32, %rd3;
	shl.b64 	%rd34, %rd33, 2;
	add.s64 	%rd35, %rd2, %rd34;
	ld.global.nc.f32 	%f58, [%rd35];
	add.s64 	%rd36, %rd32, %rd4;
	shl.b64 	%rd37, %rd36, 2;
	add.s64 	%rd38, %rd1, %rd37;
	ld.global.nc.f32 	%f59, [%rd38];
	fma.rn.f32 	%f67, %f58, %f59, %f67;
$L__BB7_13:
	cvta.to.global.u64 	%rd39, %rd11;
	mul.wide.s32 	%rd40, %r1, 4;
	add.s64 	%rd41, %rd39, %rd40;
	st.global.f32 	[%rd41], %f67;
$L__BB7_14:
	ret;

}


// ===== COMPILED SASS (sm_100) =====

	.target	sm_100

	.elftype	@"ET_EXEC"


//--------------------- .note.nv.tkinfo           --------------------------
	.section	.note.nv.tkinfo,"",@"SHT_NOTE"
	.sectionflags	@"SHF_NOTE_NV_TKINFO"
	.tkinfo
        /*0018*/ 	.word	0x00000002
        /*0030*/ 	.string	""
        /*0030*/ 	.string	"ptxas"
        /*0030*/ 	.string	"Cuda compilation tools, release 13.0, V13.0.88"
        /*0030*/ 	.string	"Build cuda_13.0.r13.0/compiler.36424714_0"
        /*0030*/ 	.string	"-arch sm_100 -m 64 "



//--------------------- .note.nv.cuinfo           --------------------------
	.section	.note.nv.cuinfo,"",@"SHT_NOTE"
	.sectionflags	@"SHF_NOTE_NV_CUINFO"
        /*0018*/ 	.short	0x0002
        /*001a*/ 	.short	0x0064
        /*001c*/ 	.short	0x0082
	.zero		2


//--------------------- .nv.info                  --------------------------
	.section	.nv.info,"",@"SHT_CUDA_INFO"
	.align	4


	//----- nvinfo : EIATTR_REGCOUNT
	.align		4
        /*0000*/ 	.byte	0x04, 0x2f
        /*0002*/ 	.short	(.L_1 - .L_0)
	.align		4
.L_0:
        /*0004*/ 	.word	index@(_Z17leaky_relu_kernelPfif)
        /*0008*/ 	.word	0x00000008


	//----- nvinfo : EIATTR_FRAME_SIZE
	.align		4
.L_1:
        /*000c*/ 	.byte	0x04, 0x11
        /*000e*/ 	.short	(.L_3 - .L_2)
	.align		4
.L_2:
        /*0010*/ 	.word	index@(_Z17leaky_relu_kernelPfif)
        /*0014*/ 	.word	0x00000000


	//----- nvinfo : EIATTR_REGCOUNT
	.align		4
.L_3:
        /*0018*/ 	.byte	0x04, 0x2f
        /*001a*/ 	.short	(.L_5 - .L_4)
	.align		4
.L_4:
        /*001c*/ 	.word	index@(_Z26leaky_relu_backward_kernelPfS_if)
        /*0020*/ 	.word	0x0000000a


	//----- nvinfo : EIATTR_FRAME_SIZE
	.align		4
.L_5:
        /*0024*/ 	.byte	0x04, 0x11
        /*0026*/ 	.short	(.L_7 - .L_6)
	.align		4
.L_6:
        /*0028*/ 	.word	index@(_Z26leaky_relu_backward_kernelPfS_if)
        /*002c*/ 	.word	0x00000000


	//----- nvinfo : EIATTR_REGCOUNT
	.align		4
.L_7:
        /*0030*/ 	.byte	0x04, 0x2f
        /*0032*/ 	.short	(.L_9 - .L_8)
	.align		4
.L_8:
        /*0034*/ 	.word	index@(_Z14forward_kernelPfS_S_S_iii)
        /*0038*/ 	.word	0x00000020


	//----- nvinfo : EIATTR_FRAME_SIZE
	.align		4
.L_9:
        /*003c*/ 	.byte	0x04, 0x11
        /*003e*/ 	.short	(.L_11 - .L_10)
	.align		4
.L_10:
        /*0040*/ 	.word	index@(_Z14forward_kernelPfS_S_S_iii)
        /*0044*/ 	.word	0x00000000


	//----- nvinfo : EIATTR_REGCOUNT
	.align		4
.L_11:
        /*0048*/ 	.byte	0x04, 0x2f
        /*004a*/ 	.short	(.L_13 - .L_12)
	.align		4
.L_12:
        /*004c*/ 	.word	index@(_Z15backward_kernelPfS_S_S_iiibf)
        /*0050*/ 	.word	0x00000020


	//----- nvinfo : EIATTR_FRAME_SIZE
	.align		4
.L_13:
        /*0054*/ 	.byte	0x04, 0x11
        /*0056*/ 	.short	(.L_15 - .L_14)
	.align		4
.L_14:
        /*0058*/ 	.word	index@($__internal_1_$__cuda_sm3x_div_rn_noftz_f32_slowpath)
        /*005c*/ 	.word	0x00000000


	//----- nvinfo : EIATTR_FRAME_SIZE
	.align		4
.L_15:
        /*0060*/ 	.byte	0x04, 0x11
        /*0062*/ 	.short	(.L_17 - .L_16)
	.align		4
.L_16:
        /*0064*/ 	.word	index@(_Z15backward_kernelPfS_S_S_iiibf)
        /*0068*/ 	.word	0x00000000


	//----- nvinfo : EIATTR_REGCOUNT
	.align		4
.L_17:
        /*006c*/ 	.byte	0x04, 0x2f
        /*006e*/ 	.short	(.L_19 - .L_18)
	.align		4
.L_18:
        /*0070*/ 	.word	index@(_Z14softmax_kernelPfS_ii)
        /*0074*/ 	.word	0x0000001e


	//----- nvinfo : EIATTR_FRAME_SIZE
	.align		4
.L_19:
        /*0078*/ 	.byte	0x04, 0x11
        /*007a*/ 	.short	(.L_21 - .L_20)
	.align		4
.L_20:
        /*007c*/ 	.word	index@($__internal_0_$__cuda_sm3x_div_rn_noftz_f32_slowpath)
        /*0080*/ 	.word	0x00000000


	//----- nvinfo : EIATTR_FRAME_SIZE
	.align		4
.L_21:
        /*0084*/ 	.byte	0x04, 0x11
        /*0086*/ 	.short	(.L_23 - .L_22)
	.align		4
.L_22:
        /*0088*/ 	.word	index@(_Z14softmax_kernelPfS_ii)
        /*008c*/ 	.word	0x00000000


	//----- nvinfo : EIATTR_REGCOUNT
	.align		4
.L_23:
        /*0090*/ 	.byte	0x04, 0x2f
        /*0092*/ 	.short	(.L_25 - .L_24)
	.align		4
.L_24:
        /*0094*/ 	.word	index@(_Z20loss_gradient_kernelPKfPKiPfS3_ii)
        /*0098*/ 	.word	0x00000014


	//----- nvinfo : EIATTR_FRAME_SIZE
	.align		4
.L_25:
        /*009c*/ 	.byte	0x04, 0x11
        /*009e*/ 	.short	(.L_27 - .L_26)
	.align		4
.L_26:
        /*00a0*/ 	.word	index@(_Z20loss_gradient_kernelPKfPKiPfS3_ii)
        /*00a4*/ 	.word	0x00000000


	//----- nvinfo : EIATTR_REGCOUNT
	.align		4
.L_27:
        /*00a8*/ 	.byte	0x04, 0x2f
        /*00aa*/ 	.short	(.L_29 - .L_28)
	.align		4
.L_28:
        /*00ac*/ 	.word	index@(_Z15accuracy_kernelPKfPKiPiii)
        /*00b0*/ 	.word	0x0000001f


	//----- nvinfo : EIATTR_FRAME_SIZE
	.align		4
.L_29:
        /*00b4*/ 	.byte	0x04, 0x11
        /*00b6*/ 	.short	(.L_31 - .L_30)
	.align		4
.L_30:
        /*00b8*/ 	.word	index@(_Z15accuracy_kernelPKfPKiPiii)
        /*00bc*/ 	.word	0x00000000


	//----- nvinfo : EIATTR_REGCOUNT
	.align		4
.L_31:
        /*00c0*/ 	.byte	0x04, 0x2f
        /*00c2*/ 	.short	(.L_33 - .L_32)
	.align		4
.L_32:
        /*00c4*/ 	.word	index@(_Z18hidden_grad_kernelPKfS0_Pfiii)
        /*00c8*/ 	.word	0x0000001e


	//----- nvinfo : EIATTR_FRAME_SIZE
	.align		4
.L_33:
        /*00cc*/ 	.byte	0x04, 0x11
        /*00ce*/ 	.short	(.L_35 - .L_34)
	.align		4
.L_34:
        /*00d0*/ 	.word	index@(_Z18hidden_grad_kernelPKfS0_Pfiii)
        /*00d4*/ 	.word	0x00000000


	//----- nvinfo : EIATTR_MIN_STACK_SIZE
	.align		4
.L_35:
        /*00d8*/ 	.byte	0x04, 0x12
        /*00da*/ 	.short	(.L_37 - .L_36)
	.align		4
.L_36:
        /*00dc*/ 	.word	index@(_Z18hidden_grad_kernelPKfS0_Pfiii)
        /*00e0*/ 	.word	0x00000000


	//----- nvinfo : EIATTR_MIN_STACK_SIZE
	.align		4
.L_37:
        /*00e4*/ 	.byte	0x04, 0x12
        /*00e6*/ 	.short	(.L_39 - .L_38)
	.align		4
.L_38:
        /*00e8*/ 	.word	index@(_Z15accuracy_kernelPKfPKiPiii)
        /*00ec*/ 	.word	0x00000000


	//----- nvinfo : EIATTR_MIN_STACK_SIZE
	.align		4
.L_39:
        /*00f0*/ 	.byte	0x04, 0x12
        /*00f2*/ 	.short	(.L_41 - .L_40)
	.align		4
.L_40:
        /*00f4*/ 	.word	index@(_Z20loss_gradient_kernelPKfPKiPfS3_ii)
        /*00f8*/ 	.word	0x00000000


	//----- nvinfo : EIATTR_MIN_STACK_SIZE
	.align		4
.L_41:
        /*00fc*/ 	.byte	0x04, 0x12
        /*00fe*/ 	.short	(.L_43 - .L_42)
	.align		4
.L_42:
        /*0100*/ 	.word	index@(_Z14softmax_kernelPfS_ii)
        /*0104*/ 	.word	0x00000000


	//----- nvinfo : EIATTR_MIN_STACK_SIZE
	.align		4
.L_43:
        /*0108*/ 	.byte	0x04, 0x12
        /*010a*/ 	.short	(.L_45 - .L_44)
	.align		4
.L_44:
        /*010c*/ 	.word	index@(_Z15backward_kernelPfS_S_S_iiibf)
        /*0110*/ 	.word	0x00000000


	//----- nvinfo : EIATTR_MIN_STACK_SIZE
	.align		4
.L_45:
        /*0114*/ 	.byte	0x04, 0x12
        /*0116*/ 	.short	(.L_47 - .L_46)
	.align		4
.L_46:
        /*0118*/ 	.word	index@(_Z14forward_kernelPfS_S_S_iii)
        /*011c*/ 	.word	0x00000000


	//----- nvinfo : EIATTR_MIN_STACK_SIZE
	.align		4
.L_47:
        /*0120*/ 	.byte	0x04, 0x12
        /*0122*/ 	.short	(.L_49 - .L_48)
	.align		4
.L_48:
        /*0124*/ 	.word	index@(_Z26leaky_relu_backward_kernelPfS_if)
        /*0128*/ 	.word	0x00000000


	//----- nvinfo : EIATTR_MIN_STACK_SIZE
	.align		4
.L_49:
        /*012c*/ 	.byte	0x04, 0x12
        /*012e*/ 	.short	(.L_51 - .L_50)
	.align		4
.L_50:
        /*0130*/ 	.word	index@(_Z17leaky_relu_kernelPfif)
        /*0134*/ 	.word	0x00000000
.L_51:


//--------------------- .nv.compat                --------------------------
	.section	.nv.compat,"",@"SHT_CUDA_COMPAT_INFO"
	.align	4
        /*0000*/ 	.byte	0x02, 0x09, 0x00, 0x00, 0x02, 0x02, 0x01, 0x00, 0x02, 0x05, 0x05, 0x00, 0x03, 0x07, 0x01, 0x01
        /*0010*/ 	.byte	0x02, 0x03, 0x00, 0x00, 0x02, 0x06, 0x01, 0x00, 0x04, 0x0b, 0x08, 0x00, 0x01, 0x00, 0x00, 0x00
        /*0020*/ 	.byte	0x00, 0x00, 0x00, 0x00


//--------------------- .nv.info._Z18hidden_grad_kernelPKfS0_Pfiii --------------------------
	.section	.nv.info._Z18hidden_grad_kernelPKfS0_Pfiii,"",@"SHT_CUDA_INFO"
	.sectionflags	@""
	.align	4


	//----- nvinfo : EIATTR_CUDA_API_VERSION
	.align		4
        /*0000*/ 	.byte	0x04, 0x37
        /*0002*/ 	.short	(.L_53 - .L_52)
.L_52:
        /*0004*/ 	.word	0x00000082


	//----- nvinfo : EIATTR_KPARAM_INFO
	.align		4
.L_53:
        /*0008*/ 	.byte	0x04, 0x17
        /*000a*/ 	.short	(.L_55 - .L_54)
.L_54:
        /*000c*/ 	.word	0x00000000
        /*0010*/ 	.short	0x0005
        /*0012*/ 	.short	0x0020
        /*0014*/ 	.byte	0x00, 0xf0, 0x11, 0x00


	//----- nvinfo : EIATTR_KPARAM_INFO
	.align		4
.L_55:
        /*0018*/ 	.byte	0x04, 0x17
        /*001a*/ 	.short	(.L_57 - .L_56)
.L_56:
        /*001c*/ 	.word	0x00000000
        /*0020*/ 	.short	0x0004
        /*0022*/ 	.short	0x001c
        /*0024*/ 	.byte	0x00, 0xf0, 0x11, 0x00


	//----- nvinfo : EIATTR_KPARAM_INFO
	.align		4
.L_57:
        /*0028*/ 	.byte	0x04, 0x17
        /*002a*/ 	.short	(.L_59 - .L_58)
.L_58:
        /*002c*/ 	.word	0x00000000
        /*0030*/ 	.short	0x0003
        /*0032*/ 	.short	0x0018
        /*0034*/ 	.byte	0x00, 0xf0, 0x11, 0x00


	//----- nvinfo : EIATTR_KPARAM_INFO
	.align		4
.L_59:
        /*0038*/ 	.byte	0x04, 0x17
        /*003a*/ 	.short	(.L_61 - .L_60)
.L_60:
        /*003c*/ 	.word	0x00000000
        /*0040*/ 	.short	0x0002
        /*0042*/ 	.short	0x0010
        /*0044*/ 	.byte	0x00, 0xf5, 0x21, 0x00


	//----- nvinfo : EIATTR_KPARAM_INFO
	.align		4
.L_61:
        /*0048*/ 	.byte	0x04, 0x17
        /*004a*/ 	.short	(.L_63 - .L_62)
.L_62:
        /*004c*/ 	.word	0x00000000
        /*0050*/ 	.short	0x0001
        /*0052*/ 	.short	0x0008
        /*0054*/ 	.byte	0x00, 0xf5, 0x21, 0x00


	//----- nvinfo : EIATTR_KPARAM_INFO
	.align		4
.L_63:
        /*0058*/ 	.byte	0x04, 0x17
        /*005a*/ 	.short	(.L_65 - .L_64)
.L_64:
        /*005c*/ 	.word	0x00000000
        /*0060*/ 	.short	0x0000
        /*0062*/ 	.short	0x0000
        /*0064*/ 	.byte	0x00, 0xf5, 0x21, 0x00


	//----- nvinfo : EIATTR_SPARSE_MMA_MASK
	.align		4
.L_65:
        /*0068*/ 	.byte	0x03, 0x50
        /*006a*/ 	.short	0x0000


	//----- nvinfo : EIATTR_MAXREG_COUNT
	.align		4
        /*006c*/ 	.byte	0x03, 0x1b
        /*006e*/ 	.short	0x00ff


	//----- nvinfo : EIATTR_MERCURY_ISA_VERSION
	.align		4
        /*0070*/ 	.byte	0x03, 0x5f
        /*0072*/ 	.short	0x0101


	//----- nvinfo : EIATTR_VRC_CTA_INIT_COUNT
	.align		4
        /*0074*/ 	.byte	0x02, 0x4a
	.zero		1
	.zero		1


	//----- nvinfo : EIATTR_EXIT_INSTR_OFFSETS
	.align		4
        /*0078*/ 	.byte	0x04, 0x1c
        /*007a*/ 	.short	(.L_67 - .L_66)


	//   ....[0]....
.L_66:
        /*007c*/ 	.word	0x00000080


	//   ....[1]....
        /*0080*/ 	.word	0x000009e0


	//----- nvinfo : EIATTR_CBANK_PARAM_SIZE
	.align		4
.L_67:
        /*0084*/ 	.byte	0x03, 0x19
        /*0086*/ 	.short	0x0024


	//----- nvinfo : EIATTR_PARAM_CBANK
	.align		4
        /*0088*/ 	.byte	0x04, 0x0a
        /*008a*/ 	.short	(.L_69 - .L_68)
	.align		4
.L_68:
        /*008c*/ 	.word	index@(.nv.constant0._Z18hidden_grad_kernelPKfS0_Pfiii)
        /*0090*/ 	.short	0x0380
        /*0092*/ 	.short	0x0024


	//----- nvinfo : EIATTR_SW_WAR
	.align		4
.L_69:
        /*0094*/ 	.byte	0x04, 0x36
        /*0096*/ 	.short	(.L_71 - .L_70)
.L_70:
        /*0098*/ 	.word	0x00000008
.L_71:


//--------------------- .nv.info._Z15accuracy_kernelPKfPKiPiii --------------------------
	.section	.nv.info._Z15accuracy_kernelPKfPKiPiii,"",@"SHT_CUDA_INFO"
	.sectionflags	@""
	.align	4


	//----- nvinfo : EIATTR_CUDA_API_VERSION
	.align		4
        /*0000*/ 	.byte	0x04, 0x37
        /*0002*/ 	.short	(.L_73 - .L_72)
.L_72:
        /*0004*/ 	.word	0x00000082


	//----- nvinfo : EIATTR_KPARAM_INFO
	.align		4
.L_73:
        /*0008*/ 	.byte	0x04, 0x17
        /*000a*/ 	.short	(.L_75 - .L_74)
.L_74:
        /*000c*/ 	.word	0x00000000
        /*0010*/ 	.short	0x0004
        /*0012*/ 	.short	0x001c
        /*0014*/ 	.byte	0x00, 0xf0, 0x11, 0x00


	//----- nvinfo : EIATTR_KPARAM_INFO
	.align		4
.L_75:
        /*0018*/ 	.byte	0x04, 0x17
        /*001a*/ 	.short	(.L_77 - .L_76)
.L_76:
        /*001c*/ 	.word	0x00000000
        /*0020*/ 	.short	0x0003
        /*0022*/ 	.short	0x0018
        /*0024*/ 	.byte	0x00, 0xf0, 0x11, 0x00


	//----- nvinfo : EIATTR_KPARAM_INFO
	.align		4
.L_77:
        /*0028*/ 	.byte	0x04, 0x17
        /*002a*/ 	.short	(.L_79 - .L_78)
.L_78:
        /*002c*/ 	.word	0x00000000
        /*0030*/ 	.short	0x0002
        /*0032*/ 	.short	0x0010
        /*0034*/ 	.byte	0x00, 0xf5, 0x21, 0x00


	//----- nvinfo : EIATTR_KPARAM_INFO
	.align		4
.L_79:
        /*0038*/ 	.byte	0x04, 0x17
        /*003a*/ 	.short	(.L_81 - .L_80)
.L_80:
        /*003c*/ 	.word	0x00000000
        /*0040*/ 	.short	0x0001
        /*0042*/ 	.short	0x0008
        /*0044*/ 	.byte	0x00, 0xf5, 0x21, 0x00


	//----- nvinfo : EIATTR_KPARAM_INFO
	.align		4
.L_81:
        /*0048*/ 	.byte	0x04, 0x17
        /*004a*/ 	.short	(.L_83 - .L_82)
.L_82:
        /*004c*/ 	.word	0x00000000
        /*0050*/ 	.short	0x0000
        /*0052*/ 	.short	0x0000
        /*0054*/ 	.byte	0x00, 0xf5, 0x21, 0x00


	//----- nvinfo : EIATTR_SPARSE_MMA_MASK
	.align		4
.L_83:
        /*0058*/ 	.byte	0x03, 0x50
        /*005a*/ 	.short	0x0000


	//----- nvinfo : EIATTR_MAXREG_COUNT
	.align		4
        /*005c*/ 	.byte	0x03, 0x1b
        /*005e*/ 	.short	0x00ff


	//----- nvinfo : EIATTR_MERCURY_ISA_VERSION
	.align		4
        /*0060*/ 	.byte	0x03, 0x5f
        /*0062*/ 	.short	0x0101


	//----- nvinfo : EIATTR_VRC_CTA_INIT_COUNT
	.align		4
        /*0064*/ 	.byte	0x02, 0x4a
	.zero		1
	.zero		1


	//----- nvinfo : EIATTR_EXIT_INSTR_OFFSETS
	.align		4
        /*0068*/ 	.byte	0x04, 0x1c
        /*006a*/ 	.short	(.L_85 - .L_84)


	//   ....[0]....
.L_84:
        /*006c*/ 	.word	0x00000070


	//   ....[1]....
        /*0070*/ 	.word	0x00000b30


	//----- nvinfo : EIATTR_CBANK_PARAM_SIZE
	.align		4
.L_85:
        /*0074*/ 	.byte	0x03, 0x19
        /*0076*/ 	.short	0x0020


	//----- nvinfo : EIATTR_PARAM_CBANK
	.align		4
        /*0078*/ 	.byte	0x04, 0x0a
        /*007a*/ 	.short	(.L_87 - .L_86)
	.align		4
.L_86:
        /*007c*/ 	.word	index@(.nv.constant0._Z15accuracy_kernelPKfPKiPiii)
        /*0080*/ 	.short	0x0380
        /*0082*/ 	.short	0x0020


	//----- nvinfo : EIATTR_SW_WAR
	.align		4
.L_87:
        /*0084*/ 	.byte	0x04, 0x36
        /*0086*/ 	.short	(.L_89 - .L_88)
.L_88:
        /*0088*/ 	.word	0x00000008
.L_89:


//--------------------- .nv.info._Z20loss_gradient_kernelPKfPKiPfS3_ii --------------------------
	.section	.nv.info._Z20loss_gradient_kernelPKfPKiPfS3_ii,"",@"SHT_CUDA_INFO"
	.sectionflags	@""
	.align	4


	//----- nvinfo : EIATTR_CUDA_API_VERSION
	.align		4
        /*0000*/ 	.byte	0x04, 0x37
        /*0002*/ 	.short	(.L_91 - .L_90)
.L_90:
        /*0004*/ 	.word	0x00000082


	//----- nvinfo : EIATTR_KPARAM_INFO
	.align		4
.L_91:
        /*0008*/ 	.byte	0x04, 0x17
        /*000a*/ 	.short	(.L_93 - .L_92)
.L_92:
        /*000c*/ 	.word	0x00000000
        /*0010*/ 	.short	0x0005
        /*0012*/ 	.short	0x0024
        /*0014*/ 	.byte	0x00, 0xf0, 0x11, 0x00


	//----- nvinfo : EIATTR_KPARAM_INFO
	.align		4
.L_93:
        /*0018*/ 	.byte	0x04, 0x17
        /*001a*/ 	.short	(.L_95 - .L_94)
.L_94:
        /*001c*/ 	.word	0x00000000
        /*0020*/ 	.short	0x0004
        /*0022*/ 	.short	0x0020
        /*0024*/ 	.byte	0x00, 0xf0, 0x11, 0x00


	//----- nvinfo : EIATTR_KPARAM_INFO
	.align		4
.L_95:
        /*0028*/ 	.byte	0x04, 0x17
        /*002a*/ 	.short	(.L_97 - .L_96)
.L_96:
        /*002c*/ 	.word	0x00000000
        /*0030*/ 	.short	0x0003
        /*0032*/ 	.short	0x0018
        /*0034*/ 	.byte	0x00, 0xf5, 0x21, 0x00


	//----- nvinfo : EIATTR_KPARAM_INFO
	.align		4
.L_97:
        /*0038*/ 	.byte	0x04, 0x17
        /*003a*/ 	.short	(.L_99 - .L_98)
.L_98:
        /*003c*/ 	.word	0x00000000
        /*0040*/ 	.short	0x0002
        /*0042*/ 	.short	0x0010
        /*0044*/ 	.byte	0x00, 0xf5, 0x21, 0x00


	//----- nvinfo : EIATTR_KPARAM_INFO
	.align		4
.L_99:
        /*0048*/ 	.byte	0x04, 0x17
        /*004a*/ 	.short	(.L_101 - .L_100)
.L_100:
        /*004c*/ 	.word	0x00000000
        /*0050*/ 	.short	0x0001
        /*0052*/ 	.short	0x0008
        /*0054*/ 	.byte	0x00, 0xf5, 0x21, 0x00


	//----- nvinfo : EIATTR_KPARAM_INFO
	.align		4
.L_101:
        /*0058*/ 	.byte	0x04, 0x17
        /*005a*/ 	.short	(.L_103 - .L_102)
.L_102:
        /*005c*/ 	.word	0x00000000
        /*0060*/ 	.short	0x0000
        /*0062*/ 	.short	0x0000
        /*0064*/ 	.byte	0x00, 0xf5, 0x21, 0x00


	//----- nvinfo : EIATTR_SPARSE_MMA_MASK
	.align		4
.L_103:
        /*0068*/ 	.byte	0x03, 0x50
        /*006a*/ 	.short	0x0000


	//----- nvinfo : EIATTR_MAXREG_COUNT
	.align		4
        /*006c*/ 	.byte	0x03, 0x1b
        /*006e*/ 	.short	0x00ff


	//----- nvinfo : EIATTR_MERCURY_ISA_VERSION
	.align		4
        /*0070*/ 	.byte	0x03, 0x5f
        /*0072*/ 	.short	0x0101


	//----- nvinfo : EIATTR_VRC_CTA_INIT_COUNT
	.align		4
        /*0074*/ 	.byte	0x02, 0x4a
	.zero		1
	.zero		1


	//----- nvinfo : EIATTR_EXIT_INSTR_OFFSETS
	.align		4
        /*0078*/ 	.byte	0x04, 0x1c
        /*007a*/ 	.short	(.L_105 - .L_104)


	//   ....[0]....
.L_104:
        /*007c*/ 	.word	0x00000070


	//   ....[1]....
        /*0080*/ 	.word	0x00000310


	//   ....[2]....
        /*0084*/ 	.word	0x00000ab0


	//   ....[3]....
        /*0088*/ 	.word	0x00000e40


	//   ....[4]....
        /*008c*/ 	.word	0x00001050


	//   ....[5]....
        /*0090*/ 	.word	0x00001160


	//----- nvinfo : EIATTR_CBANK_PARAM_SIZE
	.align		4
.L_105:
        /*0094*/ 	.byte	0x03, 0x19
        /*0096*/ 	.short	0x0028


	//----- nvinfo : EIATTR_PARAM_CBANK
	.align		4
        /*0098*/ 	.byte	0x04, 0x0a
        /*009a*/ 	.short	(.L_107 - .L_106)
	.align		4
.L_106:
        /*009c*/ 	.word	index@(.nv.constant0._Z20loss_gradient_kernelPKfPKiPfS3_ii)
        /*00a0*/ 	.short	0x0380
        /*00a2*/ 	.short	0x0028


	//----- nvinfo : EIATTR_SW_WAR
	.align		4
.L_107:
        /*00a4*/ 	.byte	0x04, 0x36
        /*00a6*/ 	.short	(.L_109 - .L_108)
.L_108:
        /*00a8*/ 	.word	0x00000008
.L_109:


//--------------------- .nv.info._Z14softmax_kernelPfS_ii --------------------------
	.section	.nv.info._Z14softmax_kernelPfS_ii,"",@"SHT_CUDA_INFO"
	.sectionflags	@""
	.align	4


	//----- nvinfo : EIATTR_CUDA_API_VERSION
	.align		4
        /*0000*/ 	.byte	0x04, 0x37
        /*0002*/ 	.short	(.L_111 - .L_110)
.L_110:
        /*0004*/ 	.word	0x00000082


	//----- nvinfo : EIATTR_KPARAM_INFO
	.align		4
.L_111:
        /*0008*/ 	.byte	0x04, 0x17
        /*000a*/ 	.short	(.L_113 - .L_112)
.L_112:
        /*000c*/ 	.word	0x00000000
        /*0010*/ 	.short	0x0003
        /*0012*/ 	.short	0x0014
        /*0014*/ 	.byte	0x00, 0xf0, 0x11, 0x00


	//----- nvinfo : EIATTR_KPARAM_INFO
	.align		4
.L_113:
        /*0018*/ 	.byte	0x04, 0x17
        /*001a*/ 	.short	(.L_115 - .L_114)
.L_114:
        /*001c*/ 	.word	0x00000000
        /*0020*/ 	.short	0x0002
        /*0022*/ 	.short	0x0010
        /*0024*/ 	.byte	0x00, 0xf0, 0x11, 0x00


	//----- nvinfo : EIATTR_KPARAM_INFO
	.align		4
.L_115:
        /*0028*/ 	.byte	0x04, 0x17
        /*002a*/ 	.short	(.L_117 - .L_116)
.L_116:
        /*002c*/ 	.word	0x00000000
        /*0030*/ 	.short	0x0001
        /*0032*/ 	.short	0x0008
        /*0034*/ 	.byte	0x00, 0xf5, 0x21, 0x00


	//----- nvinfo : EIATTR_KPARAM_INFO
	.align		4
.L_117:
        /*0038*/ 	.byte	0x04, 0x17
        /*003a*/ 	.short	(.L_119 - .L_118)
.L_118:
        /*003c*/ 	.word	0x00000000
        /*0040*/ 	.short	0x0000
        /*0042*/ 	.short	0x0000
        /*0044*/ 	.byte	0x00, 0xf5, 0x21, 0x00


	//----- nvinfo : EIATTR_SPARSE_MMA_MASK
	.align		4
.L_119:
        /*0048*/ 	.byte	0x03, 0x50
        /*004a*/ 	.short	0x0000


	//----- nvinfo : EIATTR_MAXREG_COUNT
	.align		4
        /*004c*/ 	.byte	0x03, 0x1b
        /*004e*/ 	.short	0x00ff


	//----- nvinfo : EIATTR_MERCURY_ISA_VERSION
	.align		4
        /*0050*/ 	.byte	0x03, 0x5f
        /*0052*/ 	.short	0x0101


	//----- nvinfo : EIATTR_VRC_CTA_INIT_COUNT
	.align		4
        /*0054*/ 	.byte	0x02, 0x4a
	.zero		1
	.zero		1


	//----- nvinfo : EIATTR_EXIT_INSTR_OFFSETS
	.align		4
        /*0058*/ 	.byte	0x04, 0x1c
        /*005a*/ 	.short	(.L_121 - .L_120)


	//   ....[0]....
.L_120:
        /*005c*/ 	.word	0x00000070


	//   ....[1]....
        /*0060*/ 	.word	0x000015a0


	//   ....[2]....
        /*0064*/ 	.word	0x00002640


	//   ....[3]....
        /*0068*/ 	.word	0x00002ea0


	//   ....[4]....
        /*006c*/ 	.word	0x00003320


	//   ....[5]....
        /*0070*/ 	.word	0x000034a0


	//----- nvinfo : EIATTR_CRS_STACK_SIZE
	.align		4
.L_121:
        /*0074*/ 	.byte	0x04, 0x1e
        /*0076*/ 	.short	(.L_123 - .L_122)
.L_122:
        /*0078*/ 	.word	0x00000000


	//----- nvinfo : EIATTR_CBANK_PARAM_SIZE
	.align		4
.L_123:
        /*007c*/ 	.byte	0x03, 0x19
        /*007e*/ 	.short	0x0018


	//----- nvinfo : EIATTR_PARAM_CBANK
	.align		4
        /*0080*/ 	.byte	0x04, 0x0a
        /*0082*/ 	.short	(.L_125 - .L_124)
	.align		4
.L_124:
        /*0084*/ 	.word	index@(.nv.constant0._Z14softmax_kernelPfS_ii)
        /*0088*/ 	.short	0x0380
        /*008a*/ 	.short	0x0018


	//----- nvinfo : EIATTR_SW_WAR
	.align		4
.L_125:
        /*008c*/ 	.byte	0x04, 0x36
        /*008e*/ 	.short	(.L_127 - .L_126)
.L_126:
        /*0090*/ 	.word	0x00000008
.L_127:


//--------------------- .nv.info._Z15backward_kernelPfS_S_S_iiibf --------------------------
	.section	.nv.info._Z15backward_kernelPfS_S_S_iiibf,"",@"SHT_CUDA_INFO"
	.sectionflags	@""
	.align	4


	//----- nvinfo : EIATTR_CUDA_API_VERSION
	.align		4
        /*0000*/ 	.byte	0x04, 0x37
        /*0002*/ 	.short	(.L_129 - .L_128)
.L_128:
        /*0004*/ 	.word	0x00000082


	//----- nvinfo : EIATTR_KPARAM_INFO
	.align		4
.L_129:
        /*0008*/ 	.byte	0x04, 0x17
        /*000a*/ 	.short	(.L_131 - .L_130)
.L_130:
        /*000c*/ 	.word	0x00000000
        /*0010*/ 	.short	0x0008
        /*0012*/ 	.short	0x0030
        /*0014*/ 	.byte	0x00, 0xf0, 0x11, 0x00


	//----- nvinfo : EIATTR_KPARAM_INFO
	.align		4
.L_131:
        /*0018*/ 	.byte	0x04, 0x17
        /*001a*/ 	.short	(.L_133 - .L_132)
.L_132:
        /*001c*/ 	.word	0x00000000
        /*0020*/ 	.short	0x0007
        /*0022*/ 	.short	0x002c
        /*0024*/ 	.byte	0x00, 0xf0, 0x05, 0x00


	//----- nvinfo : EIATTR_KPARAM_INFO
	.align		4
.L_133:
        /*0028*/ 	.byte	0x04, 0x17
        /*002a*/ 	.short	(.L_135 - .L_134)
.L_134:
        /*002c*/ 	.word	0x00000000
        /*0030*/ 	.short	0x0006
        /*0032*/ 	.short	0x0028
        /*0034*/ 	.byte	0x00, 0xf0, 0x11, 0x00


	//----- nvinfo : EIATTR_KPARAM_INFO
	.align		4
.L_135:
        /*0038*/ 	.byte	0x04, 0x17
        /*003a*/ 	.short	(.L_137 - .L_136)
.L_136:
        /*003c*/ 	.word	0x00000000
        /*0040*/ 	.short	0x0005
        /*0042*/ 	.short	0x0024
        /*0044*/ 	.byte	0x00, 0xf0, 0x11, 0x00


	//----- nvinfo : EIATTR_KPARAM_INFO
	.align		4
.L_137:
        /*0048*/ 	.byte	0x04, 0x17
        /*004a*/ 	.short	(.L_139 - .L_138)
.L_138:
        /*004c*/ 	.word	0x00000000
        /*0050*/ 	.short	0x0004
        /*0052*/ 	.short	0x0020
        /*0054*/ 	.byte	0x00, 0xf0, 0x11, 0x00


	//----- nvinfo : EIATTR_KPARAM_INFO
	.align		4
.L_139:
        /*0058*/ 	.byte	0x04, 0x17
        /*005a*/ 	.short	(.L_141 - .L_140)
.L_140:
        /*005c*/ 	.word	0x00000000
        /*0060*/ 	.short	0x0003
        /*0062*/ 	.short	0x0018
        /*0064*/ 	.byte	0x00, 0xf5, 0x21, 0x00


	//----- nvinfo : EIATTR_KPARAM_INFO
	.align		4
.L_141:
        /*0068*/ 	.byte	0x04, 0x17
        /*006a*/ 	.short	(.L_143 - .L_142)
.L_142:
        /*006c*/ 	.word	0x00000000
        /*0070*/ 	.short	0x0002
        /*0072*/ 	.short	0x0010
        /*0074*/ 	.byte	0x00, 0xf5, 0x21, 0x00


	//----- nvinfo : EIATTR_KPARAM_INFO
	.align		4
.L_143:
        /*0078*/ 	.byte	0x04, 0x17
        /*007a*/ 	.short	(.L_145 - .L_144)
.L_144:
        /*007c*/ 	.word	0x00000000
        /*0080*/ 	.short	0x0001
        /*0082*/ 	.short	0x0008
        /*0084*/ 	.byte	0x00, 0xf5, 0x21, 0x00


	//----- nvinfo : EIATTR_KPARAM_INFO
	.align		4
.L_145:
        /*0088*/ 	.byte	0x04, 0x17
        /*008a*/ 	.short	(.L_147 - .L_146)
.L_146:
        /*008c*/ 	.word	0x00000000
        /*0090*/ 	.short	0x0000
        /*0092*/ 	.short	0x0000
        /*0094*/ 	.byte	0x00, 0xf5, 0x21, 0x00


	//----- nvinfo : EIATTR_SPARSE_MMA_MASK
	.align		4
.L_147:
        /*0098*/ 	.byte	0x03, 0x50
        /*009a*/ 	.short	0x0000


	//----- nvinfo : EIATTR_MAXREG_COUNT
	.align		4
        /*009c*/ 	.byte	0x03, 0x1b
        /*009e*/ 	.short	0x00ff


	//----- nvinfo : EIATTR_MERCURY_ISA_VERSION
	.align		4
        /*00a0*/ 	.byte	0x03, 0x5f
        /*00a2*/ 	.short	0x0101


	//----- nvinfo : EIATTR_VRC_CTA_INIT_COUNT
	.align		4
        /*00a4*/ 	.byte	0x02, 0x4a
	.zero		1
	.zero		1


	//----- nvinfo : EIATTR_EXIT_INSTR_OFFSETS
	.align		4
        /*00a8*/ 	.byte	0x04, 0x1c
        /*00aa*/ 	.short	(.L_149 - .L_148)


	//   ....[0]....
.L_148:
        /*00ac*/ 	.word	0x00000a10


	//   ....[1]....
        /*00b0*/ 	.word	0x00001360


	//----- nvinfo : EIATTR_CRS_STACK_SIZE
	.align		4
.L_149:
        /*00b4*/ 	.byte	0x04, 0x1e
        /*00b6*/ 	.short	(.L_151 - .L_150)
.L_150:
        /*00b8*/ 	.word	0x00000000


	//----- nvinfo : EIATTR_CBANK_PARAM_SIZE
	.align		4
.L_151:
        /*00bc*/ 	.byte	0x03, 0x19
        /*00be*/ 	.short	0x0034


	//----- nvinfo : EIATTR_PARAM_CBANK
	.align		4
        /*00c0*/ 	.byte	0x04, 0x0a
        /*00c2*/ 	.short	(.L_153 - .L_152)
	.align		4
.L_152:
        /*00c4*/ 	.word	index@(.nv.constant0._Z15backward_kernelPfS_S_S_iiibf)
        /*00c8*/ 	.short	0x0380
        /*00ca*/ 	.short	0x0034


	//----- nvinfo : EIATTR_SW_WAR
	.align		4
.L_153:
        /*00cc*/ 	.byte	0x04, 0x36
        /*00ce*/ 	.short	(.L_155 - .L_154)
.L_154:
        /*00d0*/ 	.word	0x00000008
.L_155:


//--------------------- .nv.info._Z14forward_kernelPfS_S_S_iii --------------------------
	.section	.nv.info._Z14forward_kernelPfS_S_S_iii,"",@"SHT_CUDA_INFO"
	.sectionflags	@""
	.align	4


	//----- nvinfo : EIATTR_CUDA_API_VERSION
	.align		4
        /*0000*/ 	.byte	0x04, 0x37
        /*0002*/ 	.short	(.L_157 - .L_156)
.L_156:
        /*0004*/ 	.word	0x00000082


	//----- nvinfo : EIATTR_KPARAM_INFO
	.align		4
.L_157:
        /*0008*/ 	.byte	0x04, 0x17
        /*000a*/ 	.short	(.L_159 - .L_158)
.L_158:
        /*000c*/ 	.word	0x00000000
        /*0010*/ 	.short	0x0006
        /*0012*/ 	.short	0x0028
        /*0014*/ 	.byte	0x00, 0xf0, 0x11, 0x00


	//----- nvinfo : EIATTR_KPARAM_INFO
	.align		4
.L_159:
        /*0018*/ 	.byte	0x04, 0x17
        /*001a*/ 	.short	(.L_161 - .L_160)
.L_160:
        /*001c*/ 	.word	0x00000000
        /*0020*/ 	.short	0x0005
        /*0022*/ 	.short	0x0024
        /*0024*/ 	.byte	0x00, 0xf0, 0x11, 0x00


	//----- nvinfo : EIATTR_KPARAM_INFO
	.align		4
.L_161:
        /*0028*/ 	.byte	0x04, 0x17
        /*002a*/ 	.short	(.L_163 - .L_162)
.L_162:
        /*002c*/ 	.word	0x00000000
        /*0030*/ 	.short	0x0004
        /*0032*/ 	.short	0x0020
        /*0034*/ 	.byte	0x00, 0xf0, 0x11, 0x00


	//----- nvinfo : EIATTR_KPARAM_INFO
	.align		4
.L_163:
        /*0038*/ 	.byte	0x04, 0x17
        /*003a*/ 	.short	(.L_165 - .L_164)
.L_164:
        /*003c*/ 	.word	0x00000000
        /*0040*/ 	.short	0x0003
        /*0042*/ 	.short	0x0018
        /*0044*/ 	.byte	0x00, 0xf5, 0x21, 0x00


	//----- nvinfo : EIATTR_KPARAM_INFO
	.align		4
.L_165:
        /*0048*/ 	.byte	0x04, 0x17
        /*004a*/ 	.short	(.L_167 - .L_166)
.L_166:
        /*004c*/ 	.word	0x00000000
        /*0050*/ 	.short	0x0002
        /*0052*/ 	.short	0x0010
        /*0054*/ 	.byte	0x00, 0xf5, 0x21, 0x00


	//----- nvinfo : EIATTR_KPARAM_INFO
	.align		4
.L_167:
        /*0058*/ 	.byte	0x04, 0x17
        /*005a*/ 	.short	(.L_169 - .L_168)
.L_168:
        /*005c*/ 	.word	0x00000000
        /*0060*/ 	.short	0x0001
        /*0062*/ 	.short	0x0008
        /*0064*/ 	.byte	0x00, 0xf5, 0x21, 0x00


	//----- nvinfo : EIATTR_KPARAM_INFO
	.align		4
.L_169:
        /*0068*/ 	.byte	0x04, 0x17
        /*006a*/ 	.short	(.L_171 - .L_170)
.L_170:
        /*006c*/ 	.word	0x00000000
        /*0070*/ 	.short	0x0000
        /*0072*/ 	.short	0x0000
        /*0074*/ 	.byte	0x00, 0xf5, 0x21, 0x00


	//----- nvinfo : EIATTR_SPARSE_MMA_MASK
	.align		4
.L_171:
        /*0078*/ 	.byte	0x03, 0x50
        /*007a*/ 	.short	0x0000


	//----- nvinfo : EIATTR_MAXREG_COUNT
	.align		4
        /*007c*/ 	.byte	0x03, 0x1b
        /*007e*/ 	.short	0x00ff


	//----- nvinfo : EIATTR_MERCURY_ISA_VERSION
	.align		4
        /*0080*/ 	.byte	0x03, 0x5f
        /*0082*/ 	.short	0x0101


	//----- nvinfo : EIATTR_VRC_CTA_INIT_COUNT
	.align		4
        /*0084*/ 	.byte	0x02, 0x4a
	.zero		1
	.zero		1


	//----- nvinfo : EIATTR_EXIT_INSTR_OFFSETS
	.align		4
        /*0088*/ 	.byte	0x04, 0x1c
        /*008a*/ 	.short	(.L_173 - .L_172)


	//   ....[0]....
.L_172:
        /*008c*/ 	.word	0x000000d0


	//   ....[1]....
        /*0090*/ 	.word	0x00000930


	//----- nvinfo : EIATTR_CBANK_PARAM_SIZE
	.align		4
.L_173:
        /*0094*/ 	.byte	0x03, 0x19
        /*0096*/ 	.short	0x002c


	//----- nvinfo : EIATTR_PARAM_CBANK
	.align		4
        /*0098*/ 	.byte	0x04, 0x0a
        /*009a*/ 	.short	(.L_175 - .L_174)
	.align		4
.L_174:
        /*009c*/ 	.word	index@(.nv.constant0._Z14forward_kernelPfS_S_S_iii)
        /*00a0*/ 	.short	0x0380
        /*00a2*/ 	.short	0x002c


	//----- nvinfo : EIATTR_SW_WAR
	.align		4
.L_175:
        /*00a4*/ 	.byte	0x04, 0x36
        /*00a6*/ 	.short	(.L_177 - .L_176)
.L_176:
        /*00a8*/ 	.word	0x00000008
.L_177:


//--------------------- .nv.info._Z26leaky_relu_backward_kernelPfS_if --------------------------
	.section	.nv.info._Z26leaky_relu_backward_kernelPfS_if,"",@"SHT_CUDA_INFO"
	.sectionflags	@""
	.align	4


	//----- nvinfo : EIATTR_CUDA_API_VERSION
	.align		4
        /*0000*/ 	.byte	0x04, 0x37
        /*0002*/ 	.short	(.L_179 - .L_178)
.L_178:
        /*0004*/ 	.word	0x00000082


	//----- nvinfo : EIATTR_KPARAM_INFO
	.align		4
.L_179:
        /*0008*/ 	.byte	0x04, 0x17
        /*000a*/ 	.short	(.L_181 - .L_180)
.L_180:
        /*000c*/ 	.word	0x00000000
        /*0010*/ 	.short	0x0003
        /*0012*/ 	.short	0x0014
        /*0014*/ 	.byte	0x00, 0xf0, 0x11, 0x00


	//----- nvinfo : EIATTR_KPARAM_INFO
	.align		4
.L_181:
        /*0018*/ 	.byte	0x04, 0x17
        /*001a*/ 	.short	(.L_183 - .L_182)
.L_182:
        /*001c*/ 	.word	0x00000000
        /*0020*/ 	.short	0x0002
        /*0022*/ 	.short	0x0010
        /*0024*/ 	.byte	0x00, 0xf0, 0x11, 0x00


	//----- nvinfo : EIATTR_KPARAM_INFO
	.align		4
.L_183:
        /*0028*/ 	.byte	0x04, 0x17
        /*002a*/ 	.short	(.L_185 - .L_184)
.L_184:
        /*002c*/ 	.word	0x00000000
        /*0030*/ 	.short	0x0001
        /*0032*/ 	.short	0x0008
        /*0034*/ 	.byte	0x00, 0xf5, 0x21, 0x00


	//----- nvinfo : EIATTR_KPARAM_INFO
	.align		4
.L_185:
        /*0038*/ 	.byte	0x04, 0x17
        /*003a*/ 	.short	(.L_187 - .L_186)
.L_186:
        /*003c*/ 	.word	0x00000000
        /*0040*/ 	.short	0x0000
        /*0042*/ 	.short	0x0000
        /*0044*/ 	.byte	0x00, 0xf5, 0x21, 0x00


	//----- nvinfo : EIATTR_SPARSE_MMA_MASK
	.align		4
.L_187:
        /*0048*/ 	.byte	0x03, 0x50
        /*004a*/ 	.short	0x0000


	//----- nvinfo : EIATTR_MAXREG_COUNT
	.align		4
        /*004c*/ 	.byte	0x03, 0x1b
        /*004e*/ 	.short	0x00ff


	//----- nvinfo : EIATTR_MERCURY_ISA_VERSION
	.align		4
        /*0050*/ 	.byte	0x03, 0x5f
        /*0052*/ 	.short	0x0101


	//----- nvinfo : EIATTR_VRC_CTA_INIT_COUNT
	.align		4
        /*0054*/ 	.byte	0x02, 0x4a
	.zero		1
	.zero		1


	//----- nvinfo : EIATTR_EXIT_INSTR_OFFSETS
	.align		4
        /*0058*/ 	.byte	0x04, 0x1c
        /*005a*/ 	.short	(.L_189 - .L_188)


	//   ....[0]....
.L_188:
        /*005c*/ 	.word	0x00000070


	//   ....[1]....
        /*0060*/ 	.word	0x00000140


	//----- nvinfo : EIATTR_CBANK_PARAM_SIZE
	.align		4
.L_189:
        /*0064*/ 	.byte	0x03, 0x19
        /*0066*/ 	.short	0x0018


	//----- nvinfo : EIATTR_PARAM_CBANK
	.align		4
        /*0068*/ 	.byte	0x04, 0x0a
        /*006a*/ 	.short	(.L_191 - .L_190)
	.align		4
.L_190:
        /*006c*/ 	.word	index@(.nv.constant0._Z26leaky_relu_backward_kernelPfS_if)
        /*0070*/ 	.short	0x0380
        /*0072*/ 	.short	0x0018


	//----- nvinfo : EIATTR_SW_WAR
	.align		4
.L_191:
        /*0074*/ 	.byte	0x04, 0x36
        /*0076*/ 	.short	(.L_193 - .L_192)
.L_192:
        /*0078*/ 	.word	0x00000008
.L_193:


//--------------------- .nv.info._Z17leaky_relu_kernelPfif --------------------------
	.section	.nv.info._Z17leaky_relu_kernelPfif,"",@"SHT_CUDA_INFO"
	.sectionflags	@""
	.align	4


	//----- nvinfo : EIATTR_CUDA_API_VERSION
	.align		4
        /*0000*/ 	.byte	0x04, 0x37
        /*0002*/ 	.short	(.L_195 - .L_194)
.L_194:
        /*0004*/ 	.word	0x00000082


	//----- nvinfo : EIATTR_KPARAM_INFO
	.align		4
.L_195:
        /*0008*/ 	.byte	0x04, 0x17
        /*000a*/ 	.short	(.L_197 - .L_196)
.L_196:
        /*000c*/ 	.word	0x00000000
        /*0010*/ 	.short	0x0002
        /*0012*/ 	.short	0x000c
        /*0014*/ 	.byte	0x00, 0xf0, 0x11, 0x00


	//----- nvinfo : EIATTR_KPARAM_INFO
	.align		4
.L_197:
        /*0018*/ 	.byte	0x04, 0x17
        /*001a*/ 	.short	(.L_199 - .L_198)
.L_198:
        /*001c*/ 	.word	0x00000000
        /*0020*/ 	.short	0x0001
        /*0022*/ 	.short	0x0008
        /*0024*/ 	.byte	0x00, 0xf0, 0x11, 0x00


	//----- nvinfo : EIATTR_KPARAM_INFO
	.align		4
.L_199:
        /*0028*/ 	.byte	0x04, 0x17
        /*002a*/ 	.short	(.L_201 - .L_200)
.L_200:
        /*002c*/ 	.word	0x00000000
        /*0030*/ 	.short	0x0000
        /*0032*/ 	.short	0x0000
        /*0034*/ 	.byte	0x00, 0xf5, 0x21, 0x00


	//----- nvinfo : EIATTR_SPARSE_MMA_MASK
	.align		4
.L_201:
        /*0038*/ 	.byte	0x03, 0x50
        /*003a*/ 	.short	0x0000


	//----- nvinfo : EIATTR_MAXREG_COUNT
	.align		4
        /*003c*/ 	.byte	0x03, 0x1b
        /*003e*/ 	.short	0x00ff


	//----- nvinfo : EIATTR_MERCURY_ISA_VERSION
	.align		4
        /*0040*/ 	.byte	0x03, 0x5f
        /*0042*/ 	.short	0x0101


	//----- nvinfo : EIATTR_VRC_CTA_INIT_COUNT
	.align		4
        /*0044*/ 	.byte	0x02, 0x4a
	.zero		1
	.zero		1


	//----- nvinfo : EIATTR_EXIT_INSTR_OFFSETS
	.align		4
        /*0048*/ 	.byte	0x04, 0x1c
        /*004a*/ 	.short	(.L_203 - .L_202)


	//   ....[0]....
.L_202:
        /*004c*/ 	.word	0x00000070


	//   ....[1]....
        /*0050*/ 	.word	0x00000100


	//----- nvinfo : EIATTR_CBANK_PARAM_SIZE
	.align		4
.L_203:
        /*0054*/ 	.byte	0x03, 0x19
        /*0056*/ 	.short	0x0010


	//----- nvinfo : EIATTR_PARAM_CBANK
	.align		4
        /*0058*/ 	.byte	0x04, 0x0a
        /*005a*/ 	.short	(.L_205 - .L_204)
	.align		4
.L_204:
        /*005c*/ 	.word	index@(.nv.constant0._Z17leaky_relu_kernelPfif)
        /*0060*/ 	.short	0x0380
        /*0062*/ 	.short	0x0010


	//----- nvinfo : EIATTR_SW_WAR
	.align		4
.L_205:
        /*0064*/ 	.byte	0x04, 0x36
        /*0066*/ 	.short	(.L_207 - .L_206)
.L_206:
        /*0068*/ 	.word	0x00000008
.L_207:


//--------------------- .nv.callgraph             --------------------------
	.section	.nv.callgraph,"",@"SHT_CUDA_CALLGRAPH"
	.align	4
	.sectionentsize	8
	.align		4
        /*0000*/ 	.word	0x00000000
	.align		4
        /*0004*/ 	.word	0xffffffff
	.align		4
        /*0008*/ 	.word	0x00000000
	.align		4
        /*000c*/ 	.word	0xfffffffe
	.align		4
        /*0010*/ 	.word	0x00000000
	.align		4
        /*0014*/ 	.word	0xfffffffd
	.align		4
        /*0018*/ 	.word	0x00000000
	.align		4
        /*001c*/ 	.word	0xfffffffc


//--------------------- .text._Z18hidden_grad_kernelPKfS0_Pfiii --------------------------
	.section	.text._Z18hidden_grad_kernelPKfS0_Pfiii,"ax",@progbits
	.align	128
        .global         _Z18hidden_grad_kernelPKfS0_Pfiii
        .type           _Z18hidden_grad_kernelPKfS0_Pfiii,@function
        .size           _Z18hidden_grad_kernelPKfS0_Pfiii,(.L_x_141 - _Z18hidden_grad_kernelPKfS0_Pfiii)
        .other          _Z18hidden_grad_kernelPKfS0_Pfiii,@"STO_CUDA_ENTRY STV_DEFAULT"
_Z18hidden_grad_kernelPKfS0_Pfiii:
.text._Z18hidden_grad_kernelPKfS0_Pfiii:
[----:B------:R-:W-:Y:S01]  /*0000*/  LDC R1, c[0x0][0x37c] ;  /* 0x0000df00ff017b82 */ /* 0x000fe20000000800 */
[----:B------:R-:W0:Y:S07]  /*0010*/  S2R R5, SR_TID.X ;  /* 0x0000000000057919 */ /* 0x000e2e0000002100 */
[----:B------:R-:W0:Y:S08]  /*0020*/  S2UR UR4, SR_CTAID.X ;  /* 0x00000000000479c3 */ /* 0x000e300000002500 */
[----:B------:R-:W0:Y:S08]  /*0030*/  LDC R0, c[0x0][0x360] ;  /* 0x0000d800ff007b82 */ /* 0x000e300000000800 */
[----:B------:R-:W1:Y:S01]  /*0040*/  LDC.64 R2, c[0x0][0x398] ;  /* 0x0000e600ff027b82 */ /* 0x000e620000000a00 */
[----:B0-----:R-:W-:-:S02]  /*0050*/  IMAD R0, R0, UR4, R5 ;  /* 0x0000000400007c24 */ /* 0x001fc4000f8e0205 */
[----:B-1----:R-:W-:-:S05]  /*0060*/  IMAD R5, R3, R2, RZ ;  /* 0x0000000203057224 */ /* 0x002fca00078e02ff */
[----:B------:R-:W-:-:S13]  /*0070*/  ISETP.GE.AND P0, PT, R0, R5, PT ;  /* 0x000000050000720c */ /* 0x000fda0003f06270 */
[----:B------:R-:W-:Y:S05]  /*0080*/  @P0 EXIT ;  /* 0x000000000000094d */ /* 0x000fea0003800000 */
[----:B------:R-:W-:Y:S01]  /*0090*/  IABS R7, R3 ;  /* 0x0000000300077213 */ /* 0x000fe20000000000 */
[----:B------:R-:W0:Y:S01]  /*00a0*/  LDC R11, c[0x0][0x3a0] ;  /* 0x0000e800ff0b7b82 */ /* 0x000e220000000800 */
[----:B------:R-:W1:Y:S01]  /*00b0*/  LDCU.64 UR4, c[0x0][0x358] ;  /* 0x00006b00ff0477ac */ /* 0x000e620008000a00 */
[----:B------:R-:W-:Y:S01]  /*00c0*/  IMAD.MOV.U32 R12, RZ, RZ, RZ ;  /* 0x000000ffff0c7224 */ /* 0x000fe200078e00ff */
[----:B------:R-:W2:Y:S08]  /*00d0*/  I2F.RP R2, R7 ;  /* 0x0000000700027306 */ /* 0x000eb00000209400 */
[----:B--2---:R-:W2:Y:S02]  /*00e0*/  MUFU.RCP R2, R2 ;  /* 0x0000000200027308 */ /* 0x004ea40000001000 */
[----:B--2---:R-:W-:-:S06]  /*00f0*/  VIADD R4, R2, 0xffffffe ;  /* 0x0ffffffe02047836 */ /* 0x004fcc0000000000 */
[----:B------:R2:W3:Y:S02]  /*0100*/  F2I.FTZ.U32.TRUNC.NTZ R5, R4 ;  /* 0x0000000400057305 */ /* 0x0004e4000021f000 */
[----:B--2---:R-:W-:Y:S02]  /*0110*/  IMAD.MOV.U32 R4, RZ, RZ, RZ ;  /* 0x000000ffff047224 */ /* 0x004fe400078e00ff */
[----:B---3--:R-:W-:-:S04]  /*0120*/  IMAD.MOV R6, RZ, RZ, -R5 ;  /* 0x000000ffff067224 */ /* 0x008fc800078e0a05 */
[----:B------:R-:W-:Y:S01]  /*0130*/  IMAD R9, R6, R7, RZ ;  /* 0x0000000706097224 */ /* 0x000fe200078e02ff */
[----:B------:R-:W-:-:S03]  /*0140*/  IABS R6, R0 ;  /* 0x0000000000067213 */ /* 0x000fc60000000000 */
[----:B------:R-:W-:-:S06]  /*0150*/  IMAD.HI.U32 R5, R5, R9, R4 ;  /* 0x0000000905057227 */ /* 0x000fcc00078e0004 */
[----:B------:R-:W-:-:S04]  /*0160*/  IMAD.HI.U32 R5, R5, R6, RZ ;  /* 0x0000000605057227 */ /* 0x000fc800078e00ff */
[----:B------:R-:W-:-:S04]  /*0170*/  IMAD.MOV R2, RZ, RZ, -R5 ;  /* 0x000000ffff027224 */ /* 0x000fc800078e0a05 */
[----:B------:R-:W-:-:S05]  /*0180*/  IMAD R2, R7, R2, R6 ;  /* 0x0000000207027224 */ /* 0x000fca00078e0206 */
[----:B------:R-:W-:-:S13]  /*0190*/  ISETP.GT.U32.AND P1, PT, R7, R2, PT ;  /* 0x000000020700720c */ /* 0x000fda0003f24070 */
[----:B------:R-:W-:Y:S02]  /*01a0*/  @!P1 IMAD.IADD R2, R2, 0x1, -R7 ;  /* 0x0000000102029824 */ /* 0x000fe400078e0a07 */
[----:B------:R-:W-:Y:S01]  /*01b0*/  @!P1 VIADD R5, R5, 0x1 ;  /* 0x0000000105059836 */ /* 0x000fe20000000000 */
[----:B------:R-:W-:Y:S02]  /*01c0*/  ISETP.NE.AND P1, PT, R3, RZ, PT ;  /* 0x000000ff0300720c */ /* 0x000fe40003f25270 */
[----:B------:R-:W-:Y:S02]  /*01d0*/  ISETP.GE.U32.AND P0, PT, R2, R7, PT ;  /* 0x000000070200720c */ /* 0x000fe40003f06070 */
[----:B------:R-:W-:-:S04]  /*01e0*/  LOP3.LUT R2, R0, R3, RZ, 0x3c, !PT ;  /* 0x0000000300027212 */ /* 0x000fc800078e3cff */
[----:B------:R-:W-:-:S07]  /*01f0*/  ISETP.GE.AND P2, PT, R2, RZ, PT ;  /* 0x000000ff0200720c */ /* 0x000fce0003f46270 */
[----:B------:R-:W-:Y:S01]  /*0200*/  @P0 VIADD R5, R5, 0x1 ;  /* 0x0000000105050836 */ /* 0x000fe20000000000 */
[----:B0-----:R-:W-:-:S05]  /*0210*/  ISETP.GE.AND P0, PT, R11, 0x1, PT ;  /* 0x000000010b00780c */ /* 0x001fca0003f06270 */
[----:B------:R-:W-:Y:S02]  /*0220*/  @!P2 IADD3 R5, PT, PT, -R5, RZ, RZ ;  /* 0x000000ff0505a210 */ /* 0x000fe40007ffe1ff */
[----:B------:R-:W-:-:S05]  /*0230*/  @!P1 LOP3.LUT R5, RZ, R3, RZ, 0x33, !PT ;  /* 0x00000003ff059212 */ /* 0x000fca00078e33ff */
[----:B------:R-:W-:-:S04]  /*0240*/  IMAD.MOV R2, RZ, RZ, -R5 ;  /* 0x000000ffff027224 */ /* 0x000fc800078e0a05 */
[----:B------:R-:W-:Y:S01]  /*0250*/  IMAD R2, R3, R2, R0 ;  /* 0x0000000203027224 */ /* 0x000fe200078e0200 */
[----:B-1----:R-:W-:Y:S06]  /*0260*/  @!P0 BRA `(.L_x_0) ;  /* 0x0000000400d08947 */ /* 0x002fec0003800000 */
[----:B------:R-:W-:Y:S01]  /*0270*/  ISETP.GE.U32.AND P1, PT, R11, 0x8, PT ;  /* 0x000000080b00780c */ /* 0x000fe20003f26070 */
[-C--:B------:R-:W-:Y:S01]  /*0280*/  IMAD R6, R5, R11.reuse, RZ ;  /* 0x0000000b05067224 */ /* 0x080fe200078e02ff */
[----:B------:R-:W-:Y:S01]  /*0290*/  LOP3.LUT R24, R11, 0x7, RZ, 0xc0, !PT ;  /* 0x000000070b187812 */ /* 0x000fe200078ec0ff */
[----:B------:R-:W-:Y:S02]  /*02a0*/  IMAD R7, R2, R11, RZ ;  /* 0x0000000b02077224 */ /* 0x000fe400078e02ff */
[----:B------:R-:W-:Y:S01]  /*02b0*/  IMAD.MOV.U32 R12, RZ, RZ, RZ ;  /* 0x000000ffff0c7224 */ /* 0x000fe200078e00ff */
[----:B------:R-:W-:Y:S01]  /*02c0*/  ISETP.NE.AND P0, PT, R24, RZ, PT ;  /* 0x000000ff1800720c */ /* 0x000fe20003f05270 */
[----:B------:R-:W-:Y:S01]  /*02d0*/  IMAD.MOV.U32 R8, RZ, RZ, RZ ;  /* 0x000000ffff087224 */ /* 0x000fe200078e00ff */
[----:B------:R-:W-:Y:S02]  /*02e0*/  SHF.R.S32.HI R9, RZ, 0x1f, R6 ;  /* 0x0000001fff097819 */ /* 0x000fe40000011406 */
[----:B------:R-:W-:-:S03]  /*02f0*/  SHF.R.S32.HI R10, RZ, 0x1f, R7 ;  /* 0x0000001fff0a7819 */ /* 0x000fc60000011407 */
[----:B------:R-:W-:Y:S06]  /*0300*/  @!P1 BRA `(.L_x_1) ;  /* 0x0000000000b49947 */ /* 0x000fec0003800000 */
[----:B------:R-:W0:Y:S01]  /*0310*/  LDCU.128 UR8, c[0x0][0x380] ;  /* 0x00007000ff0877ac */ /* 0x000e220008000c00 */
[----:B------:R-:W-:Y:S01]  /*0320*/  LOP3.LUT R8, R11, 0x7ffffff8, RZ, 0xc0, !PT ;  /* 0x7ffffff80b087812 */ /* 0x000fe200078ec0ff */
[----:B------:R-:W-:-:S03]  /*0330*/  IMAD.MOV.U32 R12, RZ, RZ, RZ ;  /* 0x000000ffff0c7224 */ /* 0x000fc600078e00ff */
[----:B------:R-:W-:Y:S02]  /*0340*/  IADD3 R13, PT, PT, -R8, RZ, RZ ;  /* 0x000000ff080d7210 */ /* 0x000fe40007ffe1ff */
[----:B0-----:R-:W-:Y:S02]  /*0350*/  LEA R15, P1, R6, UR8, 0x2 ;  /* 0x00000008060f7c11 */ /* 0x001fe4000f8210ff */
[----:B------:R-:W-:Y:S02]  /*0360*/  LEA R14, P3, R7, UR10, 0x2 ;  /* 0x0000000a070e7c11 */ /* 0x000fe4000f8610ff */
[----:B------:R-:W-:Y:S02]  /*0370*/  IADD3 R15, P2, PT, R15, 0x10, RZ ;  /* 0x000000100f0f7810 */ /* 0x000fe40007f5e0ff */
[----:B------:R-:W-:Y:S02]  /*0380*/  IADD3 R14, P4, PT, R14, 0x10, RZ ;  /* 0x000000100e0e7810 */ /* 0x000fe40007f9e0ff */
[----:B------:R-:W-:-:S02]  /*0390*/  LEA.HI.X R3, R6, UR9, R9, 0x2, P1 ;  /* 0x0000000906037c11 */ /* 0x000fc400088f1409 */
[----:B------:R-:W-:-:S03]  /*03a0*/  LEA.HI.X R5, R7, UR11, R10, 0x2, P3 ;  /* 0x0000000b07057c11 */ /* 0x000fc600098f140a */
[----:B------:R-:W-:Y:S02]  /*03b0*/  IMAD.X R3, RZ, RZ, R3, P2 ;  /* 0x000000ffff037224 */ /* 0x000fe400010e0603 */
[----:B------:R-:W-:-:S07]  /*03c0*/  IMAD.X R5, RZ, RZ, R5, P4 ;  /* 0x000000ffff057224 */ /* 0x000fce00020e0605 */
.L_x_2:
[----:B------:R-:W-:Y:S02]  /*03d0*/  IMAD.MOV.U32 R2, RZ, RZ, R15 ;  /* 0x000000ffff027224 */ /* 0x000fe400078e000f */
[----:B------:R-:W-:-:S03]  /*03e0*/  IMAD.MOV.U32 R4, RZ, RZ, R14 ;  /* 0x000000ffff047224 */ /* 0x000fc600078e000e */
[----:B------:R-:W2:Y:S04]  /*03f0*/  LDG.E.CONSTANT R21, desc[UR4][R2.64+-0x10] ;  /* 0xfffff00402157981 */ /* 0x000ea8000c1e9900 */
[----:B------:R-:W2:Y:S04]  /*0400*/  LDG.E.CONSTANT R20, desc[UR4][R4.64+-0x10] ;  /* 0xfffff00404147981 */ /* 0x000ea8000c1e9900 */
[----:B------:R-:W3:Y:S04]  /*0410*/  LDG.E.CONSTANT R23, desc[UR4][R2.64+-0xc] ;  /* 0xfffff40402177981 */ /* 0x000ee8000c1e9900 */
[----:B------:R-:W3:Y:S04]  /*0420*/  LDG.E.CONSTANT R22, desc[UR4][R4.64+-0xc] ;  /* 0xfffff40404167981 */ /* 0x000ee8000c1e9900 */
[----:B------:R-:W4:Y:S04]  /*0430*/  LDG.E.CONSTANT R14, desc[UR4][R2.64+-0x8] ;  /* 0xfffff804020e7981 */ /* 0x000f28000c1e9900 */
[----:B------:R-:W4:Y:S04]  /*0440*/  LDG.E.CONSTANT R15, desc[UR4][R4.64+-0x8] ;  /* 0xfffff804040f7981 */ /* 0x000f28000c1e9900 */
[----:B------:R-:W5:Y:S04]  /*0450*/  LDG.E.CONSTANT R16, desc[UR4][R2.64+-0x4] ;  /* 0xfffffc0402107981 */ /* 0x000f68000c1e9900 */
[----:B------:R-:W5:Y:S04]  /*0460*/  LDG.E.CONSTANT R17, desc[UR4][R4.64+-0x4] ;  /* 0xfffffc0404117981 */ /* 0x000f68000c1e9900 */
[----:B------:R-:W5:Y:S04]  /*0470*/  LDG.E.CONSTANT R18, desc[UR4][R2.64] ;  /* 0x0000000402127981 */ /* 0x000f68000c1e9900 */
[----:B------:R-:W5:Y:S04]  /*0480*/  LDG.E.CONSTANT R19, desc[UR4][R4.64] ;  /* 0x0000000404137981 */ /* 0x000f68000c1e9900 */
[----:B------:R-:W5:Y:S01]  /*0490*/  LDG.E.CONSTANT R25, desc[UR4][R2.64+0x8] ;  /* 0x0000080402197981 */ /* 0x000f62000c1e9900 */
[----:B--2---:R-:W-:-:S03]  /*04a0*/  FFMA R20, R21, R20, R12 ;  /* 0x0000001415147223 */ /* 0x004fc6000000000c */
[----:B------:R-:W2:Y:S04]  /*04b0*/  LDG.E.CONSTANT R12, desc[UR4][R2.64+0x4] ;  /* 0x00000404020c7981 */ /* 0x000ea8000c1e9900 */
[----:B------:R-:W2:Y:S01]  /*04c0*/  LDG.E.CONSTANT R21, desc[UR4][R4.64+0x4] ;  /* 0x0000040404157981 */ /* 0x000ea2000c1e9900 */
[----:B---3--:R-:W-:-:S03]  /*04d0*/  FFMA R27, R23, R22, R20 ;  /* 0x00000016171b7223 */ /* 0x008fc60000000014 */
[----:B------:R-:W3:Y:S04]  /*04e0*/  LDG.E.CONSTANT R20, desc[UR4][R4.64+0x8] ;  /* 0x0000080404147981 */ /* 0x000ee8000c1e9900 */
[----:B------:R-:W3:Y:S04]  /*04f0*/  LDG.E.CONSTANT R22, desc[UR4][R2.64+0xc] ;  /* 0x00000c0402167981 */ /* 0x000ee8000c1e9900 */
[----:B------:R0:W3:Y:S01]  /*0500*/  LDG.E.CONSTANT R23, desc[UR4][R4.64+0xc] ;  /* 0x00000c0404177981 */ /* 0x0000e2000c1e9900 */
[----:B----4-:R-:W-:Y:S01]  /*0510*/  FFMA R15, R14, R15, R27 ;  /* 0x0000000f0e0f7223 */ /* 0x010fe2000000001b */
[----:B------:R-:W-:-:S03]  /*0520*/  VIADD R13, R13, 0x8 ;  /* 0x000000080d0d7836 */ /* 0x000fc60000000000 */
[----:B-----5:R-:W-:Y:S02]  /*0530*/  FFMA R15, R16, R17, R15 ;  /* 0x00000011100f7223 */ /* 0x020fe4000000000f */
[----:B------:R-:W-:Y:S02]  /*0540*/  ISETP.NE.AND P1, PT, R13, RZ, PT ;  /* 0x000000ff0d00720c */ /* 0x000fe40003f25270 */
[----:B------:R-:W-:Y:S01]  /*0550*/  FFMA R15, R18, R19, R15 ;  /* 0x00000013120f7223 */ /* 0x000fe2000000000f */
[----:B------:R-:W-:-:S05]  /*0560*/  IADD3 R14, P3, PT, R4, 0x20, RZ ;  /* 0x00000020040e7810 */ /* 0x000fca0007f7e0ff */
[----:B0-----:R-:W-:Y:S02]  /*0570*/  IMAD.X R5, RZ, RZ, R5, P3 ;  /* 0x000000ffff057224 */ /* 0x001fe400018e0605 */
[----:B--2---:R-:W-:Y:S01]  /*0580*/  FFMA R12, R12, R21, R15 ;  /* 0x000000150c0c7223 */ /* 0x004fe2000000000f */
[----:B------:R-:W-:-:S03]  /*0590*/  IADD3 R15, P2, PT, R2, 0x20, RZ ;  /* 0x00000020020f7810 */ /* 0x000fc60007f5e0ff */
[----:B---3--:R-:W-:Y:S01]  /*05a0*/  FFMA R25, R25, R20, R12 ;  /* 0x0000001419197223 */ /* 0x008fe2000000000c */
[----:B------:R-:W-:-:S03]  /*05b0*/  IADD3.X R3, PT, PT, RZ, R3, RZ, P2, !PT ;  /* 0x00000003ff037210 */ /* 0x000fc600017fe4ff */
[----:B------:R-:W-:Y:S01]  /*05c0*/  FFMA R12, R22, R23, R25 ;  /* 0x00000017160c7223 */ /* 0x000fe20000000019 */
[----:B------:R-:W-:Y:S06]  /*05d0*/  @P1 BRA `(.L_x_2) ;  /* 0xfffffffc007c1947 */ /* 0x000fec000383ffff */
.L_x_1:
[----:B------:R-:W-:Y:S05]  /*05e0*/  @!P0 BRA `(.L_x_0) ;  /* 0x0000000000f08947 */ /* 0x000fea0003800000 */
[----:B------:R-:W-:Y:S02]  /*05f0*/  ISETP.GE.U32.AND P0, PT, R24, 0x4, PT ;  /* 0x000000041800780c */ /* 0x000fe40003f06070 */
[----:B------:R-:W-:-:S04]  /*0600*/  LOP3.LUT R21, R11, 0x3, RZ, 0xc0, !PT ;  /* 0x000000030b157812 */ /* 0x000fc800078ec0ff */
[----:B------:R-:W-:-:S07]  /*0610*/  ISETP.NE.AND P1, PT, R21, RZ, PT ;  /* 0x000000ff1500720c */ /* 0x000fce0003f25270 */
[----:B------:R-:W-:Y:S06]  /*0620*/  @!P0 BRA `(.L_x_3) ;  /* 0x0000000000588947 */ /* 0x000fec0003800000 */
[----:B------:R-:W0:Y:S01]  /*0630*/  LDCU.128 UR8, c[0x0][0x380] ;  /* 0x00007000ff0877ac */ /* 0x000e220008000c00 */
[-C--:B------:R-:W-:Y:S02]  /*0640*/  IADD3 R5, P0, PT, R6, R8.reuse, RZ ;  /* 0x0000000806057210 */ /* 0x080fe40007f1e0ff */
[----:B------:R-:W-:-:S03]  /*0650*/  IADD3 R3, P3, PT, R7, R8, RZ ;  /* 0x0000000807037210 */ /* 0x000fc60007f7e0ff */
[----:B------:R-:W-:Y:S02]  /*0660*/  IMAD.X R16, RZ, RZ, R9, P0 ;  /* 0x000000ffff107224 */ /* 0x000fe400000e0609 */
[----:B------:R-:W-:Y:S01]  /*0670*/  IMAD.X R14, RZ, RZ, R10, P3 ;  /* 0x000000ffff0e7224 */ /* 0x000fe200018e060a */
[----:B0-----:R-:W-:Y:S02]  /*0680*/  LEA R4, P2, R5, UR8, 0x2 ;  /* 0x0000000805047c11 */ /* 0x001fe4000f8410ff */
[----:B------:R-:W-:Y:S02]  /*0690*/  LEA R2, P4, R3, UR10, 0x2 ;  /* 0x0000000a03027c11 */ /* 0x000fe4000f8810ff */
[----:B------:R-:W-:Y:S02]  /*06a0*/  LEA.HI.X R5, R5, UR9, R16, 0x2, P2 ;  /* 0x0000000905057c11 */ /* 0x000fe400090f1410 */
[----:B------:R-:W-:-:S03]  /*06b0*/  LEA.HI.X R3, R3, UR11, R14, 0x2, P4 ;  /* 0x0000000b03037c11 */ /* 0x000fc6000a0f140e */
[----:B------:R-:W2:Y:S04]  /*06c0*/  LDG.E.CONSTANT R13, desc[UR4][R4.64] ;  /* 0x00000004040d7981 */ /* 0x000ea8000c1e9900 */
[----:B------:R-:W2:Y:S04]  /*06d0*/  LDG.E.CONSTANT R14, desc[UR4][R2.64] ;  /* 0x00000004020e7981 */ /* 0x000ea8000c1e9900 */
[----:B------:R-:W3:Y:S04]  /*06e0*/  LDG.E.CONSTANT R16, desc[UR4][R4.64+0x4] ;  /* 0x0000040404107981 */ /* 0x000ee8000c1e9900 */
[----:B------:R-:W3:Y:S04]  /*06f0*/  LDG.E.CONSTANT R15, desc[UR4][R2.64+0x4] ;  /* 0x00000404020f7981 */ /* 0x000ee8000c1e9900 */
[----:B------:R-:W4:Y:S04]  /*0700*/  LDG.E.CONSTANT R18, desc[UR4][R4.64+0x8] ;  /* 0x0000080404127981 */ /* 0x000f28000c1e9900 */
[----:B------:R-:W4:Y:S04]  /*0710*/  LDG.E.CONSTANT R17, desc[UR4][R2.64+0x8] ;  /* 0x0000080402117981 */ /* 0x000f28000c1e9900 */
[----:B------:R-:W5:Y:S04]  /*0720*/  LDG.E.CONSTANT R20, desc[UR4][R4.64+0xc] ;  /* 0x00000c0404147981 */ /* 0x000f68000c1e9900 */
[----:B------:R-:W5:Y:S01]  /*0730*/  LDG.E.CONSTANT R19, desc[UR4][R2.64+0xc] ;  /* 0x00000c0402137981 */ /* 0x000f62000c1e9900 */
[----:B------:R-:W-:-:S02]  /*0740*/  VIADD R8, R8, 0x4 ;  /* 0x0000000408087836 */ /* 0x000fc40000000000 */
[----:B--2---:R-:W-:-:S04]  /*0750*/  FFMA R13, R13, R14, R12 ;  /* 0x0000000e0d0d7223 */ /* 0x004fc8000000000c */
[----:B---3--:R-:W-:-:S04]  /*0760*/  FFMA R13, R16, R15, R13 ;  /* 0x0000000f100d7223 */ /* 0x008fc8000000000d */
[----:B----4-:R-:W-:-:S04]  /*0770*/  FFMA R13, R18, R17, R13 ;  /* 0x00000011120d7223 */ /* 0x010fc8000000000d */
[----:B-----5:R-:W-:-:S07]  /*0780*/  FFMA R12, R20, R19, R13 ;  /* 0x00000013140c7223 */ /* 0x020fce000000000d */
.L_x_3:
[----:B------:R-:W-:Y:S05]  /*0790*/  @!P1 BRA `(.L_x_0) ;  /* 0x0000000000849947 */ /* 0x000fea0003800000 */
[----:B------:R-:W0:Y:S01]  /*07a0*/  LDC.64 R4, c[0x0][0x380] ;  /* 0x0000e000ff047b82 */ /* 0x000e220000000a00 */
[----:B------:R-:W-:Y:S02]  /*07b0*/  ISETP.NE.AND P1, PT, R21, 0x1, PT ;  /* 0x000000011500780c */ /* 0x000fe40003f25270 */
[----:B------:R-:W-:-:S04]  /*07c0*/  LOP3.LUT R11, R11, 0x1, RZ, 0xc0, !PT ;  /* 0x000000010b0b7812 */ /* 0x000fc800078ec0ff */
[----:B------:R-:W-:Y:S01]  /*07d0*/  ISETP.NE.U32.AND P0, PT, R11, 0x1, PT ;  /* 0x000000010b00780c */ /* 0x000fe20003f05070 */
[----:B------:R-:W1:Y:S06]  /*07e0*/  LDC.64 R2, c[0x0][0x388] ;  /* 0x0000e200ff027b82 */ /* 0x000e6c0000000a00 */
[-C--:B------:R-:W-:Y:S02]  /*07f0*/  @P1 IADD3 R11, P3, PT, R6, R8.reuse, RZ ;  /* 0x00000008060b1210 */ /* 0x080fe40007f7e0ff */
[----:B------:R-:W2:Y:S01]  /*0800*/  LDC.64 R16, c[0x0][0x380] ;  /* 0x0000e000ff107b82 */ /* 0x000ea20000000a00 */
[----:B------:R-:W-:Y:S01]  /*0810*/  @P1 IADD3 R13, P4, PT, R7, R8, RZ ;  /* 0x00000008070d1210 */ /* 0x000fe20007f9e0ff */
[----:B------:R-:W-:-:S04]  /*0820*/  @P1 VIADD R8, R8, 0x2 ;  /* 0x0000000208081836 */ /* 0x000fc80000000000 */
[--C-:B------:R-:W-:Y:S01]  /*0830*/  @P1 IMAD.X R18, RZ, RZ, R10.reuse, P4 ;  /* 0x000000ffff121224 */ /* 0x100fe200020e060a */
[-C--:B------:R-:W-:Y:S01]  /*0840*/  @!P0 IADD3 R6, P5, PT, R6, R8.reuse, RZ ;  /* 0x0000000806068210 */ /* 0x080fe20007fbe0ff */
[----:B------:R-:W3:Y:S01]  /*0850*/  LDC.64 R14, c[0x0][0x388] ;  /* 0x0000e200ff0e7b82 */ /* 0x000ee20000000a00 */
[----:B------:R-:W-:Y:S02]  /*0860*/  @!P0 IADD3 R7, P2, PT, R7, R8, RZ ;  /* 0x0000000807078210 */ /* 0x000fe40007f5e0ff */
[----:B------:R-:W-:Y:S01]  /*0870*/  @P1 IADD3.X R8, PT, PT, RZ, R9, RZ, P3, !PT ;  /* 0x00000009ff081210 */ /* 0x000fe20001ffe4ff */
[----:B------:R-:W-:Y:S01]  /*0880*/  @!P0 IMAD.X R9, RZ, RZ, R9, P5 ;  /* 0x000000ffff098224 */ /* 0x000fe200028e0609 */
[----:B0-----:R-:W-:Y:S01]  /*0890*/  @P1 LEA R4, P4, R11, R4, 0x2 ;  /* 0x000000040b041211 */ /* 0x001fe200078810ff */
[----:B------:R-:W-:Y:S01]  /*08a0*/  @!P0 IMAD.X R10, RZ, RZ, R10, P2 ;  /* 0x000000ffff0a8224 */ /* 0x000fe200010e060a */
[----:B-1----:R-:W-:Y:S02]  /*08b0*/  @P1 LEA R2, P3, R13, R2, 0x2 ;  /* 0x000000020d021211 */ /* 0x002fe400078610ff */
[----:B------:R-:W-:-:S02]  /*08c0*/  @P1 LEA.HI.X R5, R11, R5, R8, 0x2, P4 ;  /* 0x000000050b051211 */ /* 0x000fc400020f1408 */
[----:B------:R-:W-:Y:S02]  /*08d0*/  @P1 LEA.HI.X R3, R13, R3, R18, 0x2, P3 ;  /* 0x000000030d031211 */ /* 0x000fe400018f1412 */
[----:B--2---:R-:W-:-:S03]  /*08e0*/  @!P0 LEA R16, P5, R6, R16, 0x2 ;  /* 0x0000001006108211 */ /* 0x004fc600078a10ff */
[----:B------:R-:W2:Y:S01]  /*08f0*/  @P1 LDG.E.CONSTANT R8, desc[UR4][R2.64+0x4] ;  /* 0x0000040402081981 */ /* 0x000ea2000c1e9900 */
[----:B------:R-:W-:-:S03]  /*0900*/  @!P0 LEA.HI.X R17, R6, R17, R9, 0x2, P5 ;  /* 0x0000001106118211 */ /* 0x000fc600028f1409 */
[----:B------:R-:W4:Y:S01]  /*0910*/  @P1 LDG.E.CONSTANT R9, desc[UR4][R4.64] ;  /* 0x0000000404091981 */ /* 0x000f22000c1e9900 */
[----:B---3--:R-:W-:-:S03]  /*0920*/  @!P0 LEA R14, P2, R7, R14, 0x2 ;  /* 0x0000000e070e8211 */ /* 0x008fc600078410ff */
[----:B------:R-:W4:Y:S01]  /*0930*/  @P1 LDG.E.CONSTANT R6, desc[UR4][R2.64] ;  /* 0x0000000402061981 */ /* 0x000f22000c1e9900 */
[----:B------:R-:W-:-:S03]  /*0940*/  @!P0 LEA.HI.X R15, R7, R15, R10, 0x2, P2 ;  /* 0x0000000f070f8211 */ /* 0x000fc600010f140a */
[----:B------:R-:W2:Y:S04]  /*0950*/  @P1 LDG.E.CONSTANT R7, desc[UR4][R4.64+0x4] ;  /* 0x0000040404071981 */ /* 0x000ea8000c1e9900 */
[----:B------:R-:W3:Y:S04]  /*0960*/  @!P0 LDG.E.CONSTANT R17, desc[UR4][R16.64] ;  /* 0x0000000410118981 */ /* 0x000ee8000c1e9900 */
[----:B------:R-:W3:Y:S01]  /*0970*/  @!P0 LDG.E.CONSTANT R14, desc[UR4][R14.64] ;  /* 0x000000040e0e8981 */ /* 0x000ee2000c1e9900 */
[----:B----4-:R-:W-:-:S04]  /*0980*/  @P1 FFMA R6, R9, R6, R12 ;  /* 0x0000000609061223 */ /* 0x010fc8000000000c */
[----:B--2---:R-:W-:-:S04]  /*0990*/  @P1 FFMA R12, R7, R8, R6 ;  /* 0x00000008070c1223 */ /* 0x004fc80000000006 */
[----:B---3--:R-:W-:-:S07]  /*09a0*/  @!P0 FFMA R12, R17, R14, R12 ;  /* 0x0000000e110c8223 */ /* 0x008fce000000000c */
.L_x_0:
[----:B------:R-:W0:Y:S02]  /*09b0*/  LDC.64 R2, c[0x0][0x390] ;  /* 0x0000e400ff027b82 */ /* 0x000e240000000a00 */
[----:B0-----:R-:W-:-:S05]  /*09c0*/  IMAD.WIDE R2, R0, 0x4, R2 ;  /* 0x0000000400027825 */ /* 0x001fca00078e0202 */
[----:B------:R-:W-:Y:S01]  /*09d0*/  STG.E desc[UR4][R2.64], R12 ;  /* 0x0000000c02007986 */ /* 0x000fe2000c101904 */
[----:B------:R-:W-:Y:S05]  /*09e0*/  EXIT ;  /* 0x000000000000794d */ /* 0x000fea0003800000 */
.L_x_4:
[----:B------:R-:W-:-:S00]  /*09f0*/  BRA `(.L_x_4) ;  /* 0xfffffffc00fc7947 */ /* 0x000fc0000383ffff */
[----:B------:R-:W-:-:S00]  /*0a00*/  NOP ;  /* 0x0000000000007918 */ /* 0x000fc00000000000 */
[----:B------:R-:W-:-:S00]  /*0a10*/  NOP ;  /* 0x0000000000007918 */ /* 0x000fc00000000000 */
[----:B------:R-:W-:-:S00]  /*0a20*/  NOP ;  /* 0x0000000000007918 */ /* 0x000fc00000000000 */
[----:B------:R-:W-:-:S00]  /*0a30*/  NOP ;  /* 0x0000000000007918 */ /* 0x000fc00000000000 */
[----:B------:R-:W-:-:S00]  /*0a40*/  NOP ;  /* 0x0000000000007918 */ /* 0x000fc00000000000 */
[----:B------:R-:W-:-:S00]  /*0a50*/  NOP ;  /* 0x0000000000007918 */ /* 0x000fc00000000000 */
[----:B------:R-:W-:-:S00]  /*0a60*/  NOP ;  /* 0x0000000000007918 */ /* 0x000fc00000000000 */
[----:B------:R-:W-:-:S00]  /*0a70*/  NOP ;  /* 0x0000000000007918 */ /* 0x000fc00000000000 */
.L_x_141:


//--------------------- .text._Z15accuracy_kernelPKfPKiPiii --------------------------
	.section	.text._Z15accuracy_kernelPKfPKiPiii,"ax",@progbits
	.align	128
        .global         _Z15accuracy_kernelPKfPKiPiii
        .type           _Z15accuracy_kernelPKfPKiPiii,@function
        .size           _Z15accuracy_kernelPKfPKiPiii,(.L_x_142 - _Z15accuracy_kernelPKfPKiPiii)
        .other          _Z15accuracy_kernelPKfPKiPiii,@"STO_CUDA_ENTRY STV_DEFAULT"
_Z15accuracy_kernelPKfPKiPiii:
.text._Z15accuracy_kernelPKfPKiPiii:
[----:B------:R-:W-:Y:S01]  /*0000*/  LDC R1, c[0x0][0x37c] ;  /* 0x0000df00ff017b82 */ /* 0x000fe20000000800 */
[----:B------:R-:W0:Y:S07]  /*0010*/  S2R R3, SR_TID.X ;  /* 0x0000000000037919 */ /* 0x000e2e0000002100 */
[----:B------:R-:W0:Y:S01]  /*0020*/  S2UR UR4, SR_CTAID.X ;  /* 0x00000000000479c3 */ /* 0x000e220000002500 */
[----:B------:R-:W1:Y:S07]  /*0030*/  LDCU UR5, c[0x0][0x398] ;  /* 0x00007300ff0577ac */ /* 0x000e6e0008000800 */
[----:B------:R-:W0:Y:S02]  /*0040*/  LDC R0, c[0x0][0x360] ;  /* 0x0000d800ff007b82 */ /* 0x000e240000000800 */
[----:B0-----:R-:W-:-:S05]  /*0050*/  IMAD R0, R0, UR4, R3 ;  /* 0x0000000400007c24 */ /* 0x001fca000f8e0203 */
[----:B-1----:R-:W-:-:S13]  /*0060*/  ISETP.GE.AND P0, PT, R0, UR5, PT ;  /* 0x0000000500007c0c */ /* 0x002fda000bf06270 */
[----:B------:R-:W-:Y:S05]  /*0070*/  @P0 EXIT ;  /* 0x000000000000094d */ /* 0x000fea0003800000 */
[----:B------:R-:W0:Y:S01]  /*0080*/  LDCU UR5, c[0x0][0x39c] ;  /* 0x00007380ff0577ac */ /* 0x000e220008000800 */
[----:B------:R-:W-:Y:S01]  /*0090*/  IMAD.MOV.U32 R6, RZ, RZ, RZ ;  /* 0x000000ffff067224 */ /* 0x000fe200078e00ff */
[----:B------:R-:W1:Y:S01]  /*00a0*/  LDCU.64 UR8, c[0x0][0x358] ;  /* 0x00006b00ff0877ac */ /* 0x000e620008000a00 */
[----:B0-----:R-:W-:-:S09]  /*00b0*/  UISETP.GE.AND UP0, UPT, UR5, 0x2, UPT ;  /* 0x000000020500788c */ /* 0x001fd2000bf06270 */
[----:B-1----:R-:W-:Y:S05]  /*00c0*/  BRA.U !UP0, `(.L_x_5) ;  /* 0x0000000908787547 */ /* 0x002fea000b800000 */
[----:B------:R-:W0:Y:S01]  /*00d0*/  LDC.64 R2, c[0x0][0x380] ;  /* 0x0000e000ff027b82 */ /* 0x000e220000000a00 */
[----:B------:R-:W-:-:S04]  /*00e0*/  IMAD R5, R0, UR5, RZ ;  /* 0x0000000500057c24 */ /* 0x000fc8000f8e02ff */
[----:B0-----:R-:W-:-:S05]  /*00f0*/  IMAD.WIDE R2, R5, 0x4, R2 ;  /* 0x0000000405027825 */ /* 0x001fca00078e0202 */
[----:B------:R0:W5:Y:S01]  /*0100*/  LDG.E R7, desc[UR8][R2.64] ;  /* 0x0000000802077981 */ /* 0x000162000c1e1900 */
[----:B------:R-:W-:Y:S01]  /*0110*/  UIADD3 UR4, UPT, UPT, UR5, -0x1, URZ ;  /* 0xffffffff05047890 */ /* 0x000fe2000fffe0ff */
[----:B------:R-:W-:Y:S01]  /*0120*/  IMAD.MOV.U32 R6, RZ, RZ, RZ ;  /* 0x000000ffff067224 */ /* 0x000fe200078e00ff */
[----:B------:R-:W-:Y:S01]  /*0130*/  UIADD3 UR5, UPT, UPT, UR5, -0x2, URZ ;  /* 0xfffffffe05057890 */ /* 0x000fe2000fffe0ff */
[----:B------:R-:W-:Y:S01]  /*0140*/  IMAD.MOV.U32 R5, RZ, RZ, 0x1 ;  /* 0x00000001ff057424 */ /* 0x000fe200078e00ff */
[----:B------:R-:W-:Y:S02]  /*0150*/  ULOP3.LUT UR6, UR4, 0xf, URZ, 0xc0, !UPT ;  /* 0x0000000f04067892 */ /* 0x000fe4000f8ec0ff */
[----:B------:R-:W-:-:S09]  /*0160*/  UISETP.GE.U32.AND UP0, UPT, UR5, 0xf, UPT ;  /* 0x0000000f0500788c */ /* 0x000fd2000bf06070 */
[----:B0-----:R-:W-:Y:S05]  /*0170*/  BRA.U !UP0, `(.L_x_6) ;  /* 0x0000000508247547 */ /* 0x001fea000b800000 */
[----:B------:R-:W-:Y:S01]  /*0180*/  IMAD.MOV.U32 R8, RZ, RZ, RZ ;  /* 0x000000ffff087224 */ /* 0x000fe200078e00ff */
[----:B------:R-:W-:Y:S01]  /*0190*/  ULOP3.LUT UR5, UR4, 0xfffffff0, URZ, 0xc0, !UPT ;  /* 0xfffffff004057892 */ /* 0x000fe2000f8ec0ff */
[----:B------:R-:W-:-:S11]  /*01a0*/  IMAD.MOV.U32 R6, RZ, RZ, RZ ;  /* 0x000000ffff067224 */ /* 0x000fd600078e00ff */
.L_x_7:
[----:B------:R-:W-:-:S04]  /*01b0*/  VIADD R17, R8, 0x1 ;  /* 0x0000000108117836 */ /* 0x000fc80000000000 */
[----:B------:R-:W-:-:S05]  /*01c0*/  IMAD.WIDE R4, R17, 0x4, R2 ;  /* 0x0000000411047825 */ /* 0x000fca00078e0202 */
[----:B------:R-:W2:Y:S04]  /*01d0*/  LDG.E R22, desc[UR8][R4.64] ;  /* 0x0000000804167981 */ /* 0x000ea8000c1e1900 */
[----:B------:R-:W3:Y:S04]  /*01e0*/  LDG.E R24, desc[UR8][R4.64+0x4] ;  /* 0x0000040804187981 */ /* 0x000ee8000c1e1900 */
[----:B------:R-:W4:Y:S04]  /*01f0*/  LDG.E R26, desc[UR8][R4.64+0x8] ;  /* 0x00000808041a7981 */ /* 0x000f28000c1e1900 */
        /* <DEDUP_REMOVED lines=12> */
[----:B------:R-:W4:Y:S01]  /*02c0*/  LDG.E R20, desc[UR8][R4.64+0x3c] ;  /* 0x00003c0804147981 */ /* 0x000f22000c1e1900 */
[----:B--2--5:R-:W-:-:S04]  /*02d0*/  FSETP.GT.AND P2, PT, R22, R7, PT ;  /* 0x000000071600720b */ /* 0x024fc80003f44000 */
[----:B------:R-:W-:Y:S02]  /*02e0*/  FSEL R7, R22, R7, P2 ;  /* 0x0000000716077208 */ /* 0x000fe40001000000 */
[----:B------:R-:W-:Y:S02]  /*02f0*/  SEL R17, R17, R6, P2 ;  /* 0x0000000611117207 */ /* 0x000fe40001000000 */
[----:B---3--:R-:W-:-:S04]  /*0300*/  FSETP.GT.AND P3, PT, R24, R7, PT ;  /* 0x000000071800720b */ /* 0x008fc80003f64000 */
[----:B------:R-:W-:-:S04]  /*0310*/  FSEL R7, R24, R7, P3 ;  /* 0x0000000718077208 */ /* 0x000fc80001800000 */
[----:B----4-:R-:W-:-:S04]  /*0320*/  FSETP.GT.AND P1, PT, R26, R7, PT ;  /* 0x000000071a00720b */ /* 0x010fc80003f24000 */
[----:B------:R-:W-:Y:S01]  /*0330*/  FSEL R7, R26, R7, P1 ;  /* 0x000000071a077208 */ /* 0x000fe20000800000 */
[----:B------:R-:W-:-:S03]  /*0340*/  @P3 VIADD R17, R8, 0x2 ;  /* 0x0000000208113836 */ /* 0x000fc60000000000 */
[----:B------:R-:W-:-:S04]  /*0350*/  FSETP.GT.AND P6, PT, R28, R7, PT ;  /* 0x000000071c00720b */ /* 0x000fc80003fc4000 */
        /* <DEDUP_REMOVED lines=37> */
[C---:B------:R-:W-:Y:S02]  /*05b0*/  @P1 VIADD R17, R8.reuse, 0xf ;  /* 0x0000000f08111836 */ /* 0x040fe40000000000 */
[----:B------:R-:W-:-:S05]  /*05c0*/  VIADD R8, R8, 0x10 ;  /* 0x0000001008087836 */ /* 0x000fca0000000000 */
[C---:B------:R-:W-:Y:S02]  /*05d0*/  ISETP.NE.AND P1, PT, R8.reuse, UR5, PT ;  /* 0x0000000508007c0c */ /* 0x040fe4000bf25270 */
[----:B------:R-:W-:-:S11]  /*05e0*/  SEL R6, R8, R17, P0 ;  /* 0x0000001108067207 */ /* 0x000fd60000000000 */
[----:B------:R-:W-:Y:S05]  /*05f0*/  @P1 BRA `(.L_x_7) ;  /* 0xfffffff800ec1947 */ /* 0x000fea000383ffff */
[----:B------:R-:W-:-:S07]  /*0600*/  VIADD R5, R8, 0x1 ;  /* 0x0000000108057836 */ /* 0x000fce0000000000 */
.L_x_6:
[----:B------:R-:W-:-:S09]  /*0610*/  UISETP.NE.AND UP0, UPT, UR6, URZ, UPT ;  /* 0x000000ff0600728c */ /* 0x000fd2000bf05270 */
[----:B------:R-:W-:Y:S05]  /*0620*/  BRA.U !UP0, `(.L_x_5) ;  /* 0x0000000508207547 */ /* 0x000fea000b800000 */
[----:B------:R-:W-:Y:S02]  /*0630*/  UISETP.GE.U32.AND UP0, UPT, UR6, 0x8, UPT ;  /* 0x000000080600788c */ /* 0x000fe4000bf06070 */
[----:B------:R-:W-:-:S04]  /*0640*/  ULOP3.LUT UR5, UR4, 0x7, URZ, 0xc0, !UPT ;  /* 0x0000000704057892 */ /* 0x000fc8000f8ec0ff */
[----:B------:R-:W-:-:S03]  /*0650*/  UISETP.NE.AND UP1, UPT, UR5, URZ, UPT ;  /* 0x000000ff0500728c */ /* 0x000fc6000bf25270 */
[----:B------:R-:W-:Y:S08]  /*0660*/  BRA.U !UP0, `(.L_x_8) ;  /* 0x0000000108887547 */ /* 0x000ff0000b800000 */
        /* <DEDUP_REMOVED lines=31> */
[----:B------:R-:W-:-:S08]  /*0860*/  @P2 VIADD R6, R5, 0x6 ;  /* 0x0000000605062836 */ /* 0x000fd00000000000 */
[C---:B------:R-:W-:Y:S02]  /*0870*/  @P3 VIADD R6, R5.reuse, 0x7 ;  /* 0x0000000705063836 */ /* 0x040fe40000000000 */
[----:B------:R-:W-:-:S07]  /*0880*/  VIADD R5, R5, 0x8 ;  /* 0x0000000805057836 */ /* 0x000fce0000000000 */
.L_x_8:
        /* <DEDUP_REMOVED lines=20> */
[----:B------:R-:W-:-:S08]  /*09d0*/  @P2 VIADD R6, R5, 0x2 ;  /* 0x0000000205062836 */ /* 0x000fd00000000000 */
[C---:B------:R-:W-:Y:S02]  /*09e0*/  @P3 VIADD R6, R5.reuse, 0x3 ;  /* 0x0000000305063836 */ /* 0x040fe40000000000 */
[----:B------:R-:W-:-:S07]  /*09f0*/  VIADD R5, R5, 0x4 ;  /* 0x0000000405057836 */ /* 0x000fce0000000000 */
.L_x_9:
[----:B------:R-:W-:Y:S05]  /*0a00*/  BRA.U !UP1, `(.L_x_5) ;  /* 0x0000000109287547 */ /* 0x000fea000b800000 */
[----:B------:R-:W-:-:S12]  /*0a10*/  UIADD3 UR4, UPT, UPT, -UR4, URZ, URZ ;  /* 0x000000ff04047290 */ /* 0x000fd8000fffe1ff */
.L_x_10:
[----:B------:R-:W-:-:S06]  /*0a20*/  IMAD.WIDE R8, R5, 0x4, R2 ;  /* 0x0000000405087825 */ /* 0x000fcc00078e0202 */
[----:B------:R-:W2:Y:S01]  /*0a30*/  LDG.E R8, desc[UR8][R8.64] ;  /* 0x0000000808087981 */ /* 0x000ea2000c1e1900 */
[----:B------:R-:W-:-:S04]  /*0a40*/  UIADD3 UR4, UPT, UPT, UR4, 0x1, URZ ;  /* 0x0000000104047890 */ /* 0x000fc8000fffe0ff */
[----:B------:R-:W-:Y:S01]  /*0a50*/  UISETP.NE.AND UP0, UPT, UR4, URZ, UPT ;  /* 0x000000ff0400728c */ /* 0x000fe2000bf05270 */
[----:B--2--5:R-:W-:-:S04]  /*0a60*/  FSETP.GT.AND P0, PT, R8, R7, PT ;  /* 0x000000070800720b */ /* 0x024fc80003f04000 */
[C---:B------:R-:W-:Y:S01]  /*0a70*/  SEL R6, R5.reuse, R6, P0 ;  /* 0x0000000605067207 */ /* 0x040fe20000000000 */
[----:B------:R-:W-:Y:S01]  /*0a80*/  VIADD R5, R5, 0x1 ;  /* 0x0000000105057836 */ /* 0x000fe20000000000 */
[----:B------:R-:W-:Y:S02]  /*0a90*/  FSEL R7, R8, R7, P0 ;  /* 0x0000000708077208 */ /* 0x000fe40000000000 */
[----:B------:R-:W-:Y:S05]  /*0aa0*/  BRA.U UP0, `(.L_x_10) ;  /* 0xfffffffd00dc7547 */ /* 0x000fea000b83ffff */
.L_x_5:
[----:B------:R-:W0:Y:S08]  /*0ab0*/  LDC.64 R2, c[0x0][0x388] ;  /* 0x0000e200ff027b82 */ /* 0x000e300000000a00 */
[----:B------:R-:W1:Y:S01]  /*0ac0*/  LDC.64 R4, c[0x0][0x390] ;  /* 0x0000e400ff047b82 */ /* 0x000e620000000a00 */
[----:B0-----:R-:W-:-:S06]  /*0ad0*/  IMAD.WIDE R2, R0, 0x4, R2 ;  /* 0x0000000400027825 */ /* 0x001fcc00078e0202 */
[----:B------:R-:W2:Y:S01]  /*0ae0*/  LDG.E R3, desc[UR8][R2.64] ;  /* 0x0000000802037981 */ /* 0x000ea2000c1e1900 */
[----:B-1----:R-:W-:Y:S01]  /*0af0*/  IMAD.WIDE R4, R0, 0x4, R4 ;  /* 0x0000000400047825 */ /* 0x002fe200078e0204 */
[----:B--2---:R-:W-:-:S04]  /*0b00*/  ISETP.NE.AND P0, PT, R6, R3, PT ;  /* 0x000000030600720c */ /* 0x004fc80003f05270 */
[----:B-----5:R-:W-:-:S05]  /*0b10*/  SEL R7, RZ, 0x1, P0 ;  /* 0x00000001ff077807 */ /* 0x020fca0000000000 */
[----:B------:R-:W-:Y:S01]  /*0b20*/  STG.E desc[UR8][R4.64], R7 ;  /* 0x0000000704007986 */ /* 0x000fe2000c101908 */
[----:B------:R-:W-:Y:S05]  /*0b30*/  EXIT ;  /* 0x000000000000794d */ /* 0x000fea0003800000 */
.L_x_11:
        /* <DEDUP_REMOVED lines=12> */
.L_x_142:


//--------------------- .text._Z20loss_gradient_kernelPKfPKiPfS3_ii --------------------------
	.section	.text._Z20loss_gradient_kernelPKfPKiPfS3_ii,"ax",@progbits
	.align	128
        .global         _Z20loss_gradient_kernelPKfPKiPfS3_ii
        .type           _Z20loss_gradient_kernelPKfPKiPfS3_ii,@function
        .size           _Z20loss_gradient_kernelPKfPKiPfS3_ii,(.L_x_143 - _Z20loss_gradient_kernelPKfPKiPfS3_ii)
        .other          _Z20loss_gradient_kernelPKfPKiPfS3_ii,@"STO_CUDA_ENTRY STV_DEFAULT"
_Z20loss_gradient_kernelPKfPKiPfS3_ii:
.text._Z20loss_gradient_kernelPKfPKiPfS3_ii:
        /* <DEDUP_REMOVED lines=8> */
[----:B------:R-:W0:Y:S01]  /*0080*/  LDC.64 R8, c[0x0][0x388] ;  /* 0x0000e200ff087b82 */ /* 0x000e220000000a00 */
[----:B------:R-:W1:Y:S07]  /*0090*/  LDCU.64 UR12, c[0x0][0x358] ;  /* 0x00006b00ff0c77ac */ /* 0x000e6e0008000a00 */
[----:B------:R-:W2:Y:S08]  /*00a0*/  LDC R6, c[0x0][0x3a4] ;  /* 0x0000e900ff067b82 */ /* 0x000eb00000000800 */
[----:B------:R-:W3:Y:S01]  /*00b0*/  LDC.64 R2, c[0x0][0x380] ;  /* 0x0000e000ff027b82 */ /* 0x000ee20000000a00 */
[----:B0-----:R-:W-:-:S05]  /*00c0*/  IMAD.WIDE R8, R7, 0x4, R8 ;  /* 0x0000000407087825 */ /* 0x001fca00078e0208 */
[----:B-1----:R-:W4:Y:S01]  /*00d0*/  LDG.E R0, desc[UR12][R8.64] ;  /* 0x0000000c08007981 */ /* 0x002f22000c1e1900 */
[----:B--2---:R-:W-:-:S04]  /*00e0*/  IMAD R5, R7, R6, RZ ;  /* 0x0000000607057224 */ /* 0x004fc800078e02ff */
[----:B----4-:R-:W-:-:S04]  /*00f0*/  IMAD.IADD R11, R0, 0x1, R5 ;  /* 0x00000001000b7824 */ /* 0x010fc800078e0205 */
[----:B---3--:R-:W-:-:S06]  /*0100*/  IMAD.WIDE R10, R11, 0x4, R2 ;  /* 0x000000040b0a7825 */ /* 0x008fcc00078e0202 */
[----:B------:R-:W2:Y:S01]  /*0110*/  LDG.E R10, desc[UR12][R10.64] ;  /* 0x0000000c0a0a7981 */ /* 0x000ea2000c1e1900 */
[----:B------:R-:W-:Y:S01]  /*0120*/  IMAD.MOV.U32 R9, RZ, RZ, 0x3e055027 ;  /* 0x3e055027ff097424 */ /* 0x000fe200078e00ff */
[----:B------:R-:W-:Y:S01]  /*0130*/  ISETP.GE.AND P1, PT, R6, 0x1, PT ;  /* 0x000000010600780c */ /* 0x000fe20003f26270 */
[----:B--2---:R-:W-:-:S05]  /*0140*/  FADD R4, R10, 9.9999999392252902908e-09 ;  /* 0x322bcc770a047421 */ /* 0x004fca0000000000 */
[----:B------:R-:W-:-:S04]  /*0150*/  FSETP.GEU.AND P0, PT, R4, 1.175494350822287508e-38, PT ;  /* 0x008000000400780b */ /* 0x000fc80003f0e000 */
[----:B------:R-:W-:-:S09]  /*0160*/  FSEL R10, RZ, -23, P0 ;  /* 0xc1b80000ff0a7808 */ /* 0x000fd20000000000 */
[----:B------:R-:W-:-:S04]  /*0170*/  @!P0 FMUL R4, R4, 8388608 ;  /* 0x4b00000004048820 */ /* 0x000fc80000400000 */
[C---:B------:R-:W-:Y:S01]  /*0180*/  VIADD R12, R4.reuse, 0xc0d55555 ;  /* 0xc0d55555040c7836 */ /* 0x040fe20000000000 */
[----:B------:R-:W-:-:S04]  /*0190*/  ISETP.GT.U32.AND P0, PT, R4, 0x7f7fffff, PT ;  /* 0x7f7fffff0400780c */ /* 0x000fc80003f04070 */
[----:B------:R-:W-:-:S05]  /*01a0*/  LOP3.LUT R13, R12, 0xff800000, RZ, 0xc0, !PT ;  /* 0xff8000000c0d7812 */ /* 0x000fca00078ec0ff */
[----:B------:R-:W-:Y:S01]  /*01b0*/  IMAD.IADD R8, R4, 0x1, -R13 ;  /* 0x0000000104087824 */ /* 0x000fe200078e0a0d */
[----:B------:R-:W-:-:S03]  /*01c0*/  I2FP.F32.S32 R13, R13 ;  /* 0x0000000d000d7245 */ /* 0x000fc60000201400 */
[----:B------:R-:W-:Y:S02]  /*01d0*/  FADD R12, R8, -1 ;  /* 0xbf800000080c7421 */ /* 0x000fe40000000000 */
[----:B------:R-:W-:Y:S01]  /*01e0*/  FFMA R10, R13, 1.1920928955078125e-07, R10 ;  /* 0x340000000d0a7823 */ /* 0x000fe2000000000a */
[----:B------:R-:W-:Y:S01]  /*01f0*/  MOV R13, 0x7f800000 ;  /* 0x7f800000000d7802 */ /* 0x000fe20000000f00 */
[----:B------:R-:W-:-:S04]  /*0200*/  FFMA R9, R12, -R9, 0.14084610342979431152 ;  /* 0x3e1039f60c097423 */ /* 0x000fc80000000809 */
[----:B------:R-:W-:-:S04]  /*0210*/  FFMA R9, R12, R9, -0.12148627638816833496 ;  /* 0xbdf8cdcc0c097423 */ /* 0x000fc80000000009 */
[----:B------:R-:W-:-:S04]  /*0220*/  FFMA R9, R12, R9, 0.13980610668659210205 ;  /* 0x3e0f29550c097423 */ /* 0x000fc80000000009 */
[----:B------:R-:W-:-:S04]  /*0230*/  FFMA R9, R12, R9, -0.16684235632419586182 ;  /* 0xbe2ad8b90c097423 */ /* 0x000fc80000000009 */
[----:B------:R-:W-:-:S04]  /*0240*/  FFMA R9, R12, R9, 0.20012299716472625732 ;  /* 0x3e4ced0b0c097423 */ /* 0x000fc80000000009 */
[C---:B------:R-:W-:Y:S02]  /*0250*/  FFMA R11, R12.reuse, R9, -0.24999669194221496582 ;  /* 0xbe7fff220c0b7423 */ /* 0x040fe40000000009 */
[----:B------:R-:W0:Y:S02]  /*0260*/  LDC.64 R8, c[0x0][0x398] ;  /* 0x0000e600ff087b82 */ /* 0x000e240000000a00 */
[----:B------:R-:W-:-:S04]  /*0270*/  FFMA R11, R12, R11, 0.33333182334899902344 ;  /* 0x3eaaaa780c0b7423 */ /* 0x000fc8000000000b */
[----:B------:R-:W-:-:S04]  /*0280*/  FFMA R11, R12, R11, -0.5 ;  /* 0xbf0000000c0b7423 */ /* 0x000fc8000000000b */
[----:B------:R-:W-:-:S04]  /*0290*/  FMUL R11, R12, R11 ;  /* 0x0000000b0c0b7220 */ /* 0x000fc80000400000 */
[----:B------:R-:W-:-:S04]  /*02a0*/  FFMA R11, R12, R11, R12 ;  /* 0x0000000b0c0b7223 */ /* 0x000fc8000000000c */
[----:B------:R-:W-:Y:S01]  /*02b0*/  FFMA R10, R10, 0.69314718246459960938, R11 ;  /* 0x3f3172180a0a7823 */ /* 0x000fe2000000000b */
[C---:B------:R-:W-:Y:S01]  /*02c0*/  @P0 FFMA R10, R4.reuse, R13, +INF ;  /* 0x7f800000040a0423 */ /* 0x040fe2000000000d */
[----:B------:R-:W-:Y:S01]  /*02d0*/  FSETP.NEU.AND P0, PT, R4, RZ, PT ;  /* 0x000000ff0400720b */ /* 0x000fe20003f0d000 */
[----:B0-----:R-:W-:-:S03]  /*02e0*/  IMAD.WIDE R8, R7, 0x4, R8 ;  /* 0x0000000407087825 */ /* 0x001fc600078e0208 */
[----:B------:R-:W-:-:S05]  /*02f0*/  FSEL R7, -R10, +INF , P0 ;  /* 0x7f8000000a077808 */ /* 0x000fca0000000100 */
[----:B------:R0:W-:Y:S01]  /*0300*/  STG.E desc[UR12][R8.64], R7 ;  /* 0x0000000708007986 */ /* 0x0001e2000c10190c */
[----:B------:R-:W-:Y:S05]  /*0310*/  @!P1 EXIT ;  /* 0x000000000000994d */ /* 0x000fea0003800000 */
[C---:B------:R-:W-:Y:S01]  /*0320*/  ISETP.GE.U32.AND P1, PT, R6.reuse, 0x10, PT ;  /* 0x000000100600780c */ /* 0x040fe20003f26070 */
[----:B------:R-:W-:Y:S01]  /*0330*/  IMAD.MOV.U32 R4, RZ, RZ, RZ ;  /* 0x000000ffff047224 */ /* 0x000fe200078e00ff */
[----:B------:R-:W-:-:S04]  /*0340*/  LOP3.LUT R16, R6, 0xf, RZ, 0xc0, !PT ;  /* 0x0000000f06107812 */ /* 0x000fc800078ec0ff */
[----:B------:R-:W-:-:S07]  /*0350*/  ISETP.NE.AND P0, PT, R16, RZ, PT ;  /* 0x000000ff1000720c */ /* 0x000fce0003f05270 */
[----:B------:R-:W-:Y:S06]  /*0360*/  @!P1 BRA `(.L_x_12) ;  /* 0x0000000400d09947 */ /* 0x000fec0003800000 */
[----:B------:R-:W1:Y:S01]  /*0370*/  LDCU.64 UR8, c[0x0][0x380] ;  /* 0x00007000ff0877ac */ /* 0x000e620008000a00 */
[----:B------:R-:W-:Y:S01]  /*0380*/  LOP3.LUT R4, R6, 0x7ffffff0, RZ, 0xc0, !PT ;  /* 0x7ffffff006047812 */ /* 0x000fe200078ec0ff */
[----:B------:R-:W-:Y:S01]  /*0390*/  IMAD.MOV R12, RZ, RZ, -R0 ;  /* 0x000000ffff0c7224 */ /* 0x000fe200078e0a00 */
[----:B------:R-:W2:Y:S01]  /*03a0*/  LDCU.64 UR10, c[0x0][0x390] ;  /* 0x00007200ff0a77ac */ /* 0x000ea20008000a00 */
[----:B0-----:R-:W-:Y:S01]  /*03b0*/  IMAD.MOV.U32 R7, RZ, RZ, R5 ;  /* 0x000000ffff077224 */ /* 0x001fe200078e0005 */
[----:B------:R-:W-:Y:S01]  /*03c0*/  UMOV UR4, URZ ;  /* 0x000000ff00047c82 */ /* 0x000fe20008000000 */
[----:B-1----:R-:W-:Y:S02]  /*03d0*/  UIADD3 UR7, UP0, UPT, UR8, 0x20, URZ ;  /* 0x0000002008077890 */ /* 0x002fe4000ff1e0ff */
[----:B--2---:R-:W-:Y:S02]  /*03e0*/  UIADD3 UR5, UP1, UPT, UR10, 0x20, URZ ;  /* 0x000000200a057890 */ /* 0x004fe4000ff3e0ff */
[----:B------:R-:W-:-:S02]  /*03f0*/  UIADD3.X UR8, UPT, UPT, URZ, UR9, URZ, UP0, !UPT ;  /* 0x00000009ff087290 */ /* 0x000fc400087fe4ff */
[----:B------:R-:W-:-:S12]  /*0400*/  UIADD3.X UR6, UPT, UPT, URZ, UR11, URZ, UP1, !UPT ;  /* 0x0000000bff067290 */ /* 0x000fd80008ffe4ff */
.L_x_13:
[----:B------:R-:W-:Y:S01]  /*0410*/  MOV R8, UR7 ;  /* 0x0000000700087c02 */ /* 0x000fe20008000f00 */
[----:B------:R-:W-:-:S04]  /*0420*/  IMAD.U32 R9, RZ, RZ, UR8 ;  /* 0x00000008ff097e24 */ /* 0x000fc8000f8e00ff */
[----:B------:R-:W-:-:S05]  /*0430*/  IMAD.WIDE R8, R7, 0x4, R8 ;  /* 0x0000000407087825 */ /* 0x000fca00078e0208 */
[----:B-1----:R-:W2:Y:S01]  /*0440*/  LDG.E R13, desc[UR12][R8.64+-0x20] ;  /* 0xffffe00c080d7981 */ /* 0x002ea2000c1e1900 */
[----:B------:R-:W-:Y:S01]  /*0450*/  ISETP.NE.AND P1, PT, R12, RZ, PT ;  /* 0x000000ff0c00720c */ /* 0x000fe20003f25270 */
[----:B------:R-:W-:Y:S02]  /*0460*/  IMAD.U32 R10, RZ, RZ, UR5 ;  /* 0x00000005ff0a7e24 */ /* 0x000fe4000f8e00ff */
[----:B------:R-:W-:Y:S01]  /*0470*/  IMAD.U32 R11, RZ, RZ, UR6 ;  /* 0x00000006ff0b7e24 */ /* 0x000fe2000f8e00ff */
[----:B------:R-:W-:Y:S01]  /*0480*/  FSEL R14, RZ, 1, P1 ;  /* 0x3f800000ff0e7808 */ /* 0x000fe20000800000 */
[----:B------:R-:W-:Y:S01]  /*0490*/  IMAD.WIDE R10, R7, 0x4, R10 ;  /* 0x00000004070a7825 */ /* 0x000fe200078e020a */
[----:B------:R-:W-:-:S03]  /*04a0*/  UIADD3 UR9, UPT, UPT, UR4, 0x1, URZ ;  /* 0x0000000104097890 */ /* 0x000fc6000fffe0ff */
[----:B--2---:R-:W-:-:S05]  /*04b0*/  FADD R13, R13, -R14 ;  /* 0x8000000e0d0d7221 */ /* 0x004fca0000000000 */
[----:B------:R0:W-:Y:S04]  /*04c0*/  STG.E desc[UR12][R10.64+-0x20], R13 ;  /* 0xffffe00d0a007986 */ /* 0x0001e8000c10190c */
[----:B------:R-:W2:Y:S01]  /*04d0*/  LDG.E R14, desc[UR12][R8.64+-0x1c] ;  /* 0xffffe40c080e7981 */ /* 0x000ea2000c1e1900 */
[----:B------:R-:W-:-:S04]  /*04e0*/  ISETP.NE.AND P1, PT, R0, UR9, PT ;  /* 0x0000000900007c0c */ /* 0x000fc8000bf25270 */
[----:B------:R-:W-:Y:S01]  /*04f0*/  FSEL R15, RZ, 1, P1 ;  /* 0x3f800000ff0f7808 */ /* 0x000fe20000800000 */
[----:B------:R-:W-:-:S04]  /*0500*/  UIADD3 UR9, UPT, UPT, UR4, 0x2, URZ ;  /* 0x0000000204097890 */ /* 0x000fc8000fffe0ff */
        /* <DEDUP_REMOVED lines=8> */
[----:B0-----:R-:W3:Y:S01]  /*0590*/  LDG.E R13, desc[UR12][R8.64+-0x14] ;  /* 0xffffec0c080d7981 */ /* 0x001ee2000c1e1900 */
[----:B------:R-:W-:-:S04]  /*05a0*/  ISETP.NE.AND P1, PT, R0, UR9, PT ;  /* 0x0000000900007c0c */ /* 0x000fc8000bf25270 */
[----:B------:R-:W-:Y:S01]  /*05b0*/  FSEL R14, RZ, 1, P1 ;  /* 0x3f800000ff0e7808 */ /* 0x000fe20000800000 */
[----:B------:R-:W-:-:S04]  /*05c0*/  UIADD3 UR9, UPT, UPT, UR4, 0x4, URZ ;  /* 0x0000000404097890 */ /* 0x000fc8000fffe0ff */
[----:B---3--:R-:W-:-:S05]  /*05d0*/  FADD R13, R13, -R14 ;  /* 0x8000000e0d0d7221 */ /* 0x008fca0000000000 */
[----:B------:R0:W-:Y:S04]  /*05e0*/  STG.E desc[UR12][R10.64+-0x14], R13 ;  /* 0xffffec0d0a007986 */ /* 0x0001e8000c10190c */
[----:B------:R-:W3:Y:S01]  /*05f0*/  LDG.E R14, desc[UR12][R8.64+-0x10] ;  /* 0xfffff00c080e7981 */ /* 0x000ee2000c1e1900 */
[----:B------:R-:W-:-:S04]  /*0600*/  ISETP.NE.AND P1, PT, R0, UR9, PT ;  /* 0x0000000900007c0c */ /* 0x000fc8000bf25270 */
[----:B-1----:R-:W-:Y:S01]  /*0610*/  FSEL R15, RZ, 1, P1 ;  /* 0x3f800000ff0f7808 */ /* 0x002fe20000800000 */
[----:B------:R-:W-:-:S04]  /*0620*/  UIADD3 UR9, UPT, UPT, UR4, 0x5, URZ ;  /* 0x0000000504097890 */ /* 0x000fc8000fffe0ff */
[----:B---3--:R-:W-:-:S05]  /*0630*/  FADD R15, R14, -R15 ;  /* 0x8000000f0e0f7221 */ /* 0x008fca0000000000 */
[----:B------:R1:W-:Y:S04]  /*0640*/  STG.E desc[UR12][R10.64+-0x10], R15 ;  /* 0xfffff00f0a007986 */ /* 0x0003e8000c10190c */
[----:B------:R-:W3:Y:S01]  /*0650*/  LDG.E R14, desc[UR12][R8.64+-0xc] ;  /* 0xfffff40c080e7981 */ /* 0x000ee2000c1e1900 */
[----:B------:R-:W-:-:S04]  /*0660*/  ISETP.NE.AND P1, PT, R0, UR9, PT ;  /* 0x0000000900007c0c */ /* 0x000fc8000bf25270 */
[----:B--2---:R-:W-:Y:S01]  /*0670*/  FSEL R17, RZ, 1, P1 ;  /* 0x3f800000ff117808 */ /* 0x004fe20000800000 */
[----:B------:R-:W-:-:S04]  /*0680*/  UIADD3 UR9, UPT, UPT, UR4, 0x6, URZ ;  /* 0x0000000604097890 */ /* 0x000fc8000fffe0ff */
[----:B---3--:R-:W-:-:S05]  /*0690*/  FADD R17, R14, -R17 ;  /* 0x800000110e117221 */ /* 0x008fca0000000000 */
        /* <DEDUP_REMOVED lines=55> */
[----:B0-----:R-:W2:Y:S01]  /*0a10*/  LDG.E R13, desc[UR12][R8.64+0x1c] ;  /* 0x00001c0c080d7981 */ /* 0x001ea2000c1e1900 */
[----:B------:R-:W-:Y:S01]  /*0a20*/  UIADD3 UR4, UPT, UPT, UR4, 0x10, URZ ;  /* 0x0000001004047890 */ /* 0x000fe2000fffe0ff */
[----:B------:R-:W-:Y:S01]  /*0a30*/  ISETP.NE.AND P1, PT, R0, UR9, PT ;  /* 0x0000000900007c0c */ /* 0x000fe2000bf25270 */
[----:B------:R-:W-:Y:S01]  /*0a40*/  VIADD R7, R7, 0x10 ;  /* 0x0000001007077836 */ /* 0x000fe20000000000 */
[----:B------:R-:W-:Y:S02]  /*0a50*/  IADD3 R12, PT, PT, R12, 0x10, RZ ;  /* 0x000000100c0c7810 */ /* 0x000fe40007ffe0ff */
[----:B------:R-:W-:-:S02]  /*0a60*/  FSEL R14, RZ, 1, P1 ;  /* 0x3f800000ff0e7808 */ /* 0x000fc40000800000 */
[----:B------:R-:W-:-:S03]  /*0a70*/  ISETP.NE.AND P1, PT, R4, UR4, PT ;  /* 0x0000000404007c0c */ /* 0x000fc6000bf25270 */
[----:B--2---:R-:W-:-:S05]  /*0a80*/  FADD R13, R13, -R14 ;  /* 0x8000000e0d0d7221 */ /* 0x004fca0000000000 */
[----:B------:R1:W-:Y:S05]  /*0a90*/  STG.E desc[UR12][R10.64+0x1c], R13 ;  /* 0x00001c0d0a007986 */ /* 0x0003ea000c10190c */
[----:B------:R-:W-:Y:S05]  /*0aa0*/  @P1 BRA `(.L_x_13) ;  /* 0xfffffff800581947 */ /* 0x000fea000383ffff */
.L_x_12:
[----:B------:R-:W-:Y:S05]  /*0ab0*/  @!P0 EXIT ;  /* 0x000000000000894d */ /* 0x000fea0003800000 */
[----:B------:R-:W-:Y:S02]  /*0ac0*/  ISETP.GE.U32.AND P1, PT, R16, 0x8, PT ;  /* 0x000000081000780c */ /* 0x000fe40003f26070 */
[----:B------:R-:W-:-:S04]  /*0ad0*/  LOP3.LUT R14, R6, 0x7, RZ, 0xc0, !PT ;  /* 0x00000007060e7812 */ /* 0x000fc800078ec0ff */
[----:B------:R-:W-:-:S07]  /*0ae0*/  ISETP.NE.AND P0, PT, R14, RZ, PT ;  /* 0x000000ff0e00720c */ /* 0x000fce0003f05270 */
[----:B------:R-:W-:Y:S06]  /*0af0*/  @!P1 BRA `(.L_x_14) ;  /* 0x0000000000d09947 */ /* 0x000fec0003800000 */
[----:B0-----:R-:W-:Y:S01]  /*0b00*/  IMAD.IADD R7, R5, 0x1, R4 ;  /* 0x0000000105077824 */ /* 0x001fe200078e0204 */
[----:B-1----:R-:W0:Y:S03]  /*0b10*/  LDC.64 R10, c[0x0][0x390] ;  /* 0x0000e400ff0a7b82 */ /* 0x002e260000000a00 */
[----:B------:R-:W-:-:S05]  /*0b20*/  IMAD.WIDE R8, R7, 0x4, R2 ;  /* 0x0000000407087825 */ /* 0x000fca00078e0202 */
[----:B------:R-:W2:Y:S01]  /*0b30*/  LDG.E R12, desc[UR12][R8.64] ;  /* 0x0000000c080c7981 */ /* 0x000ea2000c1e1900 */
[----:B------:R-:W-:-:S04]  /*0b40*/  ISETP.NE.AND P1, PT, R0, R4, PT ;  /* 0x000000040000720c */ /* 0x000fc80003f25270 */
[----:B------:R-:W-:Y:S01]  /*0b50*/  FSEL R13, RZ, 1, P1 ;  /* 0x3f800000ff0d7808 */ /* 0x000fe20000800000 */
[----:B0-----:R-:W-:-:S04]  /*0b60*/  IMAD.WIDE R10, R7, 0x4, R10 ;  /* 0x00000004070a7825 */ /* 0x001fc800078e020a */
[----:B--2---:R-:W-:-:S05]  /*0b70*/  FADD R13, R12, -R13 ;  /* 0x8000000d0c0d7221 */ /* 0x004fca0000000000 */
[----:B------:R0:W-:Y:S04]  /*0b80*/  STG.E desc[UR12][R10.64], R13 ;  /* 0x0000000d0a007986 */ /* 0x0001e8000c10190c */
[----:B------:R-:W2:Y:S01]  /*0b90*/  LDG.E R12, desc[UR12][R8.64+0x4] ;  /* 0x0000040c080c7981 */ /* 0x000ea2000c1e1900 */
[----:B------:R-:W-:-:S05]  /*0ba0*/  VIADD R7, R4, 0x1 ;  /* 0x0000000104077836 */ /* 0x000fca0000000000 */
[----:B------:R-:W-:-:S04]  /*0bb0*/  ISETP.NE.AND P1, PT, R0, R7, PT ;  /* 0x000000070000720c */ /* 0x000fc80003f25270 */
[----:B------:R-:W-:-:S05]  /*0bc0*/  FSEL R7, RZ, 1, P1 ;  /* 0x3f800000ff077808 */ /* 0x000fca0000800000 */
[----:B--2---:R-:W-:-:S05]  /*0bd0*/  FADD R7, R12, -R7 ;  /* 0x800000070c077221 */ /* 0x004fca0000000000 */
[----:B------:R1:W-:Y:S04]  /*0be0*/  STG.E desc[UR12][R10.64+0x4], R7 ;  /* 0x000004070a007986 */ /* 0x0003e8000c10190c */
[----:B------:R-:W2:Y:S01]  /*0bf0*/  LDG.E R12, desc[UR12][R8.64+0x8] ;  /* 0x0000080c080c7981 */ /* 0x000ea2000c1e1900 */
[----:B------:R-:W-:-:S04]  /*0c00*/  IADD3 R15, PT, PT, R4, 0x2, RZ ;  /* 0x00000002040f7810 */ /* 0x000fc80007ffe0ff */
[----:B------:R-:W-:-:S04]  /*0c10*/  ISETP.NE.AND P1, PT, R0, R15, PT ;  /* 0x0000000f0000720c */ /* 0x000fc80003f25270 */
[----:B------:R-:W-:-:S05]  /*0c20*/  FSEL R15, RZ, 1, P1 ;  /* 0x3f800000ff0f7808 */ /* 0x000fca0000800000 */
[----:B--2---:R-:W-:-:S05]  /*0c30*/  FADD R15, R12, -R15 ;  /* 0x8000000f0c0f7221 */ /* 0x004fca0000000000 */
[----:B------:R2:W-:Y:S04]  /*0c40*/  STG.E desc[UR12][R10.64+0x8], R15 ;  /* 0x0000080f0a007986 */ /* 0x0005e8000c10190c */
[----:B------:R-:W3:Y:S01]  /*0c50*/  LDG.E R12, desc[UR12][R8.64+0xc] ;  /* 0x00000c0c080c7981 */ /* 0x000ee2000c1e1900 */
[----:B0-----:R-:W-:-:S05]  /*0c60*/  VIADD R13, R4, 0x3 ;  /* 0x00000003040d7836 */ /* 0x001fca0000000000 */
[----:B------:R-:W-:-:S04]  /*0c70*/  ISETP.NE.AND P1, PT, R0, R13, PT ;  /* 0x0000000d0000720c */ /* 0x000fc80003f25270 */
[----:B------:R-:W-:-:S05]  /*0c80*/  FSEL R13, RZ, 1, P1 ;  /* 0x3f800000ff0d7808 */ /* 0x000fca0000800000 */
[----:B---3--:R-:W-:-:S05]  /*0c90*/  FADD R13, R12, -R13 ;  /* 0x8000000d0c0d7221 */ /* 0x008fca0000000000 */
[----:B------:R0:W-:Y:S04]  /*0ca0*/  STG.E desc[UR12][R10.64+0xc], R13 ;  /* 0x00000c0d0a007986 */ /* 0x0001e8000c10190c */
[----:B------:R-:W3:Y:S01]  /*0cb0*/  LDG.E R12, desc[UR12][R8.64+0x10] ;  /* 0x0000100c080c7981 */ /* 0x000ee2000c1e1900 */
[----:B-1----:R-:W-:-:S05]  /*0cc0*/  VIADD R7, R4, 0x4 ;  /* 0x0000000404077836 */ /* 0x002fca0000000000 */
[----:B------:R-:W-:-:S04]  /*0cd0*/  ISETP.NE.AND P1, PT, R0, R7, PT ;  /* 0x000000070000720c */ /* 0x000fc80003f25270 */
[----:B------:R-:W-:-:S05]  /*0ce0*/  FSEL R7, RZ, 1, P1 ;  /* 0x3f800000ff077808 */ /* 0x000fca0000800000 */
[----:B---3--:R-:W-:-:S05]  /*0cf0*/  FADD R7, R12, -R7 ;  /* 0x800000070c077221 */ /* 0x008fca0000000000 */
[----:B------:R1:W-:Y:S04]  /*0d00*/  STG.E desc[UR12][R10.64+0x10], R7 ;  /* 0x000010070a007986 */ /* 0x0003e8000c10190c */
[----:B------:R-:W3:Y:S01]  /*0d10*/  LDG.E R12, desc[UR12][R8.64+0x14] ;  /* 0x0000140c080c7981 */ /* 0x000ee2000c1e1900 */
[----:B--2---:R-:W-:-:S05]  /*0d20*/  VIADD R15, R4, 0x5 ;  /* 0x00000005040f7836 */ /* 0x004fca0000000000 */
[----:B------:R-:W-:-:S04]  /*0d30*/  ISETP.NE.AND P1, PT, R0, R15, PT ;  /* 0x0000000f0000720c */ /* 0x000fc80003f25270 */
[----:B------:R-:W-:-:S05]  /*0d40*/  FSEL R15, RZ, 1, P1 ;  /* 0x3f800000ff0f7808 */ /* 0x000fca0000800000 */
[----:B---3--:R-:W-:-:S05]  /*0d50*/  FADD R15, R12, -R15 ;  /* 0x8000000f0c0f7221 */ /* 0x008fca0000000000 */
[----:B------:R2:W-:Y:S04]  /*0d60*/  STG.E desc[UR12][R10.64+0x14], R15 ;  /* 0x0000140f0a007986 */ /* 0x0005e8000c10190c */
[----:B------:R-:W3:Y:S01]  /*0d70*/  LDG.E R12, desc[UR12][R8.64+0x18] ;  /* 0x0000180c080c7981 */ /* 0x000ee2000c1e1900 */
[----:B0-----:R-:W-:-:S04]  /*0d80*/  IADD3 R13, PT, PT, R4, 0x6, RZ ;  /* 0x00000006040d7810 */ /* 0x001fc80007ffe0ff */
[----:B------:R-:W-:-:S04]  /*0d90*/  ISETP.NE.AND P1, PT, R0, R13, PT ;  /* 0x0000000d0000720c */ /* 0x000fc80003f25270 */
[----:B------:R-:W-:-:S05]  /*0da0*/  FSEL R13, RZ, 1, P1 ;  /* 0x3f800000ff0d7808 */ /* 0x000fca0000800000 */
[----:B---3--:R-:W-:-:S05]  /*0db0*/  FADD R13, R12, -R13 ;  /* 0x8000000d0c0d7221 */ /* 0x008fca0000000000 */
[----:B------:R2:W-:Y:S04]  /*0dc0*/  STG.E desc[UR12][R10.64+0x18], R13 ;  /* 0x0000180d0a007986 */ /* 0x0005e8000c10190c */
[----:B------:R-:W3:Y:S01]  /*0dd0*/  LDG.E R12, desc[UR12][R8.64+0x1c] ;  /* 0x00001c0c080c7981 */ /* 0x000ee2000c1e1900 */
[C---:B-1----:R-:W-:Y:S02]  /*0de0*/  VIADD R7, R4.reuse, 0x7 ;  /* 0x0000000704077836 */ /* 0x042fe40000000000 */
[----:B------:R-:W-:-:S03]  /*0df0*/  VIADD R4, R4, 0x8 ;  /* 0x0000000804047836 */ /* 0x000fc60000000000 */
[----:B------:R-:W-:-:S04]  /*0e00*/  ISETP.NE.AND P1, PT, R0, R7, PT ;  /* 0x000000070000720c */ /* 0x000fc80003f25270 */
[----:B------:R-:W-:-:S05]  /*0e10*/  FSEL R7, RZ, 1, P1 ;  /* 0x3f800000ff077808 */ /* 0x000fca0000800000 */
[----:B---3--:R-:W-:-:S05]  /*0e20*/  FADD R7, R12, -R7 ;  /* 0x800000070c077221 */ /* 0x008fca0000000000 */
[----:B------:R2:W-:Y:S02]  /*0e30*/  STG.E desc[UR12][R10.64+0x1c], R7 ;  /* 0x00001c070a007986 */ /* 0x0005e4000c10190c */
.L_x_14:
[----:B------:R-:W-:Y:S05]  /*0e40*/  @!P0 EXIT ;  /* 0x000000000000894d */ /* 0x000fea0003800000 */
[----:B------:R-:W-:Y:S02]  /*0e50*/  ISETP.GE.U32.AND P1, PT, R14, 0x4, PT ;  /* 0x000000040e00780c */ /* 0x000fe40003f26070 */
[----:B-12---:R-:W-:-:S04]  /*0e60*/  LOP3.LUT R10, R6, 0x3, RZ, 0xc0, !PT ;  /* 0x00000003060a7812 */ /* 0x006fc800078ec0ff */
[----:B------:R-:W-:-:S07]  /*0e70*/  ISETP.NE.AND P0, PT, R10, RZ, PT ;  /* 0x000000ff0a00720c */ /* 0x000fce0003f05270 */
[----:B------:R-:W-:Y:S06]  /*0e80*/  @!P1 BRA `(.L_x_15) ;  /* 0x0000000000709947 */ /* 0x000fec0003800000 */
[----:B------:R-:W-:Y:S01]  /*0e90*/  IMAD.IADD R13, R5, 0x1, R4 ;  /* 0x00000001050d7824 */ /* 0x000fe200078e0204 */
[----:B0-----:R-:W0:Y:S03]  /*0ea0*/  LDC.64 R6, c[0x0][0x390] ;  /* 0x0000e400ff067b82 */ /* 0x001e260000000a00 */
[----:B------:R-:W-:-:S05]  /*0eb0*/  IMAD.WIDE R8, R13, 0x4, R2 ;  /* 0x000000040d087825 */ /* 0x000fca00078e0202 */
[----:B------:R-:W2:Y:S01]  /*0ec0*/  LDG.E R11, desc[UR12][R8.64] ;  /* 0x0000000c080b7981 */ /* 0x000ea2000c1e1900 */
[----:B------:R-:W-:-:S04]  /*0ed0*/  ISETP.NE.AND P1, PT, R0, R4, PT ;  /* 0x000000040000720c */ /* 0x000fc80003f25270 */
[----:B------:R-:W-:Y:S01]  /*0ee0*/  FSEL R12, RZ, 1, P1 ;  /* 0x3f800000ff0c7808 */ /* 0x000fe20000800000 */
[----:B0-----:R-:W-:-:S04]  /*0ef0*/  IMAD.WIDE R6, R13, 0x4, R6 ;  /* 0x000000040d067825 */ /* 0x001fc800078e0206 */
[----:B--2---:R-:W-:-:S05]  /*0f00*/  FADD R11, -R12, R11 ;  /* 0x0000000b0c0b7221 */ /* 0x004fca0000000100 */
[----:B------:R0:W-:Y:S04]  /*0f10*/  STG.E desc[UR12][R6.64], R11 ;  /* 0x0000000b06007986 */ /* 0x0001e8000c10190c */
[----:B------:R-:W2:Y:S01]  /*0f20*/  LDG.E R12, desc[UR12][R8.64+0x4] ;  /* 0x0000040c080c7981 */ /* 0x000ea2000c1e1900 */
[----:B------:R-:W-:-:S04]  /*0f30*/  IADD3 R13, PT, PT, R4, 0x1, RZ ;  /* 0x00000001040d7810 */ /* 0x000fc80007ffe0ff */
[----:B------:R-:W-:-:S04]  /*0f40*/  ISETP.NE.AND P1, PT, R0, R13, PT ;  /* 0x0000000d0000720c */ /* 0x000fc80003f25270 */
[----:B------:R-:W-:-:S05]  /*0f50*/  FSEL R13, RZ, 1, P1 ;  /* 0x3f800000ff0d7808 */ /* 0x000fca0000800000 */
[----:B--2---:R-:W-:-:S05]  /*0f60*/  FADD R13, -R13, R12 ;  /* 0x0000000c0d0d7221 */ /* 0x004fca0000000100 */
[----:B------:R1:W-:Y:S04]  /*0f70*/  STG.E desc[UR12][R6.64+0x4], R13 ;  /* 0x0000040d06007986 */ /* 0x0003e8000c10190c */
[----:B------:R-:W0:Y:S01]  /*0f80*/  LDG.E R12, desc[UR12][R8.64+0x8] ;  /* 0x0000080c080c7981 */ /* 0x000e22000c1e1900 */
[----:B------:R-:W-:-:S05]  /*0f90*/  VIADD R15, R4, 0x2 ;  /* 0x00000002040f7836 */ /* 0x000fca0000000000 */
[----:B------:R-:W-:-:S04]  /*0fa0*/  ISETP.NE.AND P1, PT, R0, R15, PT ;  /* 0x0000000f0000720c */ /* 0x000fc80003f25270 */
[----:B------:R-:W-:-:S05]  /*0fb0*/  FSEL R15, RZ, 1, P1 ;  /* 0x3f800000ff0f7808 */ /* 0x000fca0000800000 */
[----:B0-----:R-:W-:-:S05]  /*0fc0*/  FADD R11, -R15, R12 ;  /* 0x0000000c0f0b7221 */ /* 0x001fca0000000100 */
[----:B------:R2:W-:Y:S04]  /*0fd0*/  STG.E desc[UR12][R6.64+0x8], R11 ;  /* 0x0000080b06007986 */ /* 0x0005e8000c10190c */
[----:B------:R-:W1:Y:S01]  /*0fe0*/  LDG.E R12, desc[UR12][R8.64+0xc] ;  /* 0x00000c0c080c7981 */ /* 0x000e62000c1e1900 */
[C---:B------:R-:W-:Y:S02]  /*0ff0*/  VIADD R15, R4.reuse, 0x3 ;  /* 0x00000003040f7836 */ /* 0x040fe40000000000 */
[----:B------:R-:W-:-:S03]  /*1000*/  VIADD R4, R4, 0x4 ;  /* 0x0000000404047836 */ /* 0x000fc60000000000 */
[----:B------:R-:W-:-:S04]  /*1010*/  ISETP.NE.AND P1, PT, R0, R15, PT ;  /* 0x0000000f0000720c */ /* 0x000fc80003f25270 */
[----:B------:R-:W-:-:S05]  /*1020*/  FSEL R15, RZ, 1, P1 ;  /* 0x3f800000ff0f7808 */ /* 0x000fca0000800000 */
[----:B-1----:R-:W-:-:S05]  /*1030*/  FADD R13, -R15, R12 ;  /* 0x0000000c0f0d7221 */ /* 0x002fca0000000100 */
[----:B------:R2:W-:Y:S02]  /*1040*/  STG.E desc[UR12][R6.64+0xc], R13 ;  /* 0x00000c0d06007986 */ /* 0x0005e4000c10190c */
.L_x_15:
[----:B------:R-:W-:Y:S05]  /*1050*/  @!P0 EXIT ;  /* 0x000000000000894d */ /* 0x000fea0003800000 */
[----:B0-----:R-:W0:Y:S01]  /*1060*/  LDC.64 R8, c[0x0][0x390] ;  /* 0x0000e400ff087b82 */ /* 0x001e220000000a00 */
[----:B------:R-:W-:Y:S01]  /*1070*/  IADD3 R0, PT, PT, -R0, R4, RZ ;  /* 0x0000000400007210 */ /* 0x000fe20007ffe1ff */
[----:B--2---:R-:W-:Y:S02]  /*1080*/  IMAD.IADD R11, R5, 0x1, R4 ;  /* 0x00000001050b7824 */ /* 0x004fe400078e0204 */
[----:B------:R-:W-:-:S07]  /*1090*/  IMAD.MOV R10, RZ, RZ, -R10 ;  /* 0x000000ffff0a7224 */ /* 0x000fce00078e0a0a */
.L_x_16:
[----:B------:R-:W-:-:S06]  /*10a0*/  IMAD.WIDE R6, R11, 0x4, R2 ;  /* 0x000000040b067825 */ /* 0x000fcc00078e0202 */
[----:B------:R-:W2:Y:S01]  /*10b0*/  LDG.E R6, desc[UR12][R6.64] ;  /* 0x0000000c06067981 */ /* 0x000ea2000c1e1900 */
[----:B------:R-:W-:Y:S01]  /*10c0*/  ISETP.NE.AND P0, PT, R0, RZ, PT ;  /* 0x000000ff0000720c */ /* 0x000fe20003f05270 */
[----:B------:R-:W-:Y:S01]  /*10d0*/  VIADD R10, R10, 0x1 ;  /* 0x000000010a0a7836 */ /* 0x000fe20000000000 */
[----:B------:R-:W-:Y:S01]  /*10e0*/  IADD3 R0, PT, PT, R0, 0x1, RZ ;  /* 0x0000000100007810 */ /* 0x000fe20007ffe0ff */
[C---:B01----:R-:W-:Y:S01]  /*10f0*/  IMAD.WIDE R4, R11.reuse, 0x4, R8 ;  /* 0x000000040b047825 */ /* 0x043fe200078e0208 */
[----:B------:R-:W-:Y:S02]  /*1100*/  FSEL R13, RZ, 1, P0 ;  /* 0x3f800000ff0d7808 */ /* 0x000fe40000000000 */
[----:B------:R-:W-:Y:S01]  /*1110*/  ISETP.NE.AND P0, PT, R10, RZ, PT ;  /* 0x000000ff0a00720c */ /* 0x000fe20003f05270 */
[----:B------:R-:W-:Y:S02]  /*1120*/  VIADD R11, R11, 0x1 ;  /* 0x000000010b0b7836 */ /* 0x000fe40000000000 */
[----:B--2---:R-:W-:-:S05]  /*1130*/  FADD R13, R6, -R13 ;  /* 0x8000000d060d7221 */ /* 0x004fca0000000000 */
[----:B------:R1:W-:Y:S05]  /*1140*/  STG.E desc[UR12][R4.64], R13 ;  /* 0x0000000d04007986 */ /* 0x0003ea000c10190c */
[----:B------:R-:W-:Y:S05]  /*1150*/  @P0 BRA `(.L_x_16) ;  /* 0xfffffffc00d00947 */ /* 0x000fea000383ffff */
[----:B------:R-:W-:Y:S05]  /*1160*/  EXIT ;  /* 0x000000000000794d */ /* 0x000fea0003800000 */
.L_x_17:
        /* <DEDUP_REMOVED lines=9> */
.L_x_143:


//--------------------- .text._Z14softmax_kernelPfS_ii --------------------------
	.section	.text._Z14softmax_kernelPfS_ii,"ax",@progbits
	.align	128
        .global         _Z14softmax_kernelPfS_ii
        .type           _Z14softmax_kernelPfS_ii,@function
        .size           _Z14softmax_kernelPfS_ii,(.L_x_139 - _Z14softmax_kernelPfS_ii)
        .other          _Z14softmax_kernelPfS_ii,@"STO_CUDA_ENTRY STV_DEFAULT"
_Z14softmax_kernelPfS_ii:
.text._Z14softmax_kernelPfS_ii:
        /* <DEDUP_REMOVED lines=9> */
[----:B------:R-:W1:Y:S01]  /*0090*/  LDCU UR5, c[0x0][0x394] ;  /* 0x00007280ff0577ac */ /* 0x000e620008000800 */
[----:B------:R-:W2:Y:S01]  /*00a0*/  LDCU.64 UR10, c[0x0][0x358] ;  /* 0x00006b00ff0a77ac */ /* 0x000ea20008000a00 */
[----:B-1----:R-:W-:-:S04]  /*00b0*/  IMAD R2, R2, UR5, RZ ;  /* 0x0000000502027c24 */ /* 0x002fc8000f8e02ff */
[----:B0-----:R-:W-:-:S05]  /*00c0*/  IMAD.WIDE R4, R2, 0x4, R4 ;  /* 0x0000000402047825 */ /* 0x001fca00078e0204 */
[----:B--2---:R0:W5:Y:S01]  /*00d0*/  LDG.E R0, desc[UR10][R4.64] ;  /* 0x0000000a04007981 */ /* 0x004162000c1e1900 */
[----:B------:R-:W-:-:S09]  /*00e0*/  UISETP.GE.AND UP0, UPT, UR5, 0x2, UPT ;  /* 0x000000020500788c */ /* 0x000fd2000bf06270 */
[----:B0-----:R-:W-:Y:S05]  /*00f0*/  BRA.U !UP0, `(.L_x_18) ;  /* 0x0000000508547547 */ /* 0x001fea000b800000 */
[----:B------:R-:W-:Y:S01]  /*0100*/  UIADD3 UR4, UPT, UPT, UR5, -0x1, URZ ;  /* 0xffffffff05047890 */ /* 0x000fe2000fffe0ff */
[----:B------:R-:W-:Y:S01]  /*0110*/  HFMA2 R3, -RZ, RZ, 0, 5.9604644775390625e-08 ;  /* 0x00000001ff037431 */ /* 0x000fe200000001ff */
[----:B------:R-:W-:Y:S02]  /*0120*/  UIADD3 UR5, UPT, UPT, UR5, -0x2, URZ ;  /* 0xfffffffe05057890 */ /* 0x000fe4000fffe0ff */
[----:B------:R-:W-:Y:S02]  /*0130*/  ULOP3.LUT UR6, UR4, 0xf, URZ, 0xc0, !UPT ;  /* 0x0000000f04067892 */ /* 0x000fe4000f8ec0ff */
[----:B------:R-:W-:-:S09]  /*0140*/  UISETP.GE.U32.AND UP0, UPT, UR5, 0xf, UPT ;  /* 0x0000000f0500788c */ /* 0x000fd2000bf06070 */
[----:B------:R-:W-:Y:S05]  /*0150*/  BRA.U !UP0, `(.L_x_19) ;  /* 0x0000000108947547 */ /* 0x000fea000b800000 */
[----:B------:R-:W-:Y:S01]  /*0160*/  IADD3 R13, P0, PT, R4, 0x20, RZ ;  /* 0x00000020040d7810 */ /* 0x000fe20007f1e0ff */
[----:B------:R-:W-:Y:S01]  /*0170*/  ULOP3.LUT UR5, UR4, 0xfffffff0, URZ, 0xc0, !UPT ;  /* 0xfffffff004057892 */ /* 0x000fe2000f8ec0ff */
[----:B------:R-:W-:Y:S02]  /*0180*/  MOV R3, RZ ;  /* 0x000000ff00037202 */ /* 0x000fe40000000f00 */
[----:B------:R-:W-:Y:S01]  /*0190*/  IADD3.X R7, PT, PT, RZ, R5, RZ, P0, !PT ;  /* 0x00000005ff077210 */ /* 0x000fe200007fe4ff */
[----:B------:R-:W-:-:S12]  /*01a0*/  UIADD3 UR5, UPT, UPT, -UR5, URZ, URZ ;  /* 0x000000ff05057290 */ /* 0x000fd8000fffe1ff */
.L_x_20:
[----:B------:R-:W-:-:S05]  /*01b0*/  MOV R6, R13 ;  /* 0x0000000d00067202 */ /* 0x000fca0000000f00 */
[----:B------:R-:W2:Y:S04]  /*01c0*/  LDG.E R13, desc[UR10][R6.64+-0x1c] ;  /* 0xffffe40a060d7981 */ /* 0x000ea8000c1e1900 */
[----:B------:R-:W2:Y:S04]  /*01d0*/  LDG.E R12, desc[UR10][R6.64+-0x18] ;  /* 0xffffe80a060c7981 */ /* 0x000ea8000c1e1900 */
[----:B------:R-:W3:Y:S04]  /*01e0*/  LDG.E R15, desc[UR10][R6.64+-0x14] ;  /* 0xffffec0a060f7981 */ /* 0x000ee8000c1e1900 */
        /* <DEDUP_REMOVED lines=12> */
[----:B------:R0:W4:Y:S01]  /*02b0*/  LDG.E R8, desc[UR10][R6.64+0x20] ;  /* 0x0000200a06087981 */ /* 0x000122000c1e1900 */
[----:B------:R-:W-:Y:S01]  /*02c0*/  UIADD3 UR5, UPT, UPT, UR5, 0x10, URZ ;  /* 0x0000001005057890 */ /* 0x000fe2000fffe0ff */
[----:B------:R-:W-:-:S03]  /*02d0*/  IADD3 R3, PT, PT, R3, 0x10, RZ ;  /* 0x0000001003037810 */ /* 0x000fc60007ffe0ff */
[----:B------:R-:W-:Y:S01]  /*02e0*/  UISETP.NE.AND UP0, UPT, UR5, URZ, UPT ;  /* 0x000000ff0500728c */ /* 0x000fe2000bf05270 */
[----:B--2--5:R-:W-:Y:S02]  /*02f0*/  FMNMX3 R12, R0, R13, R12, !PT ;  /* 0x0000000d000c7276 */ /* 0x024fe4000780000c */
[----:B------:R-:W-:-:S04]  /*0300*/  IADD3 R13, P0, PT, R6, 0x40, RZ ;  /* 0x00000040060d7810 */ /* 0x000fc80007f1e0ff */
[----:B0-----:R-:W-:Y:S02]  /*0310*/  IADD3.X R7, PT, PT, RZ, R7, RZ, P0, !PT ;  /* 0x00000007ff077210 */ /* 0x001fe400007fe4ff */
[----:B---3--:R-:W-:-:S04]  /*0320*/  FMNMX3 R12, R12, R15, R14, !PT ;  /* 0x0000000f0c0c7276 */ /* 0x008fc8000780000e */
[----:B----4-:R-:W-:-:S04]  /*0330*/  FMNMX3 R12, R12, R17, R16, !PT ;  /* 0x000000110c0c7276 */ /* 0x010fc80007800010 */
[----:B------:R-:W-:-:S04]  /*0340*/  FMNMX3 R12, R12, R19, R18, !PT ;  /* 0x000000130c0c7276 */ /* 0x000fc80007800012 */
[----:B------:R-:W-:-:S04]  /*0350*/  FMNMX3 R12, R12, R21, R20, !PT ;  /* 0x000000150c0c7276 */ /* 0x000fc80007800014 */
[----:B------:R-:W-:-:S04]  /*0360*/  FMNMX3 R12, R12, R23, R22, !PT ;  /* 0x000000170c0c7276 */ /* 0x000fc80007800016 */
[----:B------:R-:W-:-:S04]  /*0370*/  FMNMX3 R10, R12, R10, R11, !PT ;  /* 0x0000000a0c0a7276 */ /* 0x000fc8000780000b */
[----:B------:R-:W-:Y:S01]  /*0380*/  FMNMX3 R0, R10, R9, R8, !PT ;  /* 0x000000090a007276 */ /* 0x000fe20007800008 */
[----:B------:R-:W-:Y:S06]  /*0390*/  BRA.U UP0, `(.L_x_20) ;  /* 0xfffffffd00847547 */ /* 0x000fec000b83ffff */
[----:B------:R-:W-:-:S07]  /*03a0*/  IADD3 R3, PT, PT, R3, 0x1, RZ ;  /* 0x0000000103037810 */ /* 0x000fce0007ffe0ff */
.L_x_19:
        /* <DEDUP_REMOVED lines=8> */
[----:B------:R-:W2:Y:S04]  /*0430*/  LDG.E R8, desc[UR10][R6.64+0x4] ;  /* 0x0000040a06087981 */ /* 0x000ea8000c1e1900 */
[----:B------:R-:W3:Y:S04]  /*0440*/  LDG.E R11, desc[UR10][R6.64+0x8] ;  /* 0x0000080a060b7981 */ /* 0x000ee8000c1e1900 */
[----:B------:R-:W3:Y:S04]  /*0450*/  LDG.E R10, desc[UR10][R6.64+0xc] ;  /* 0x00000c0a060a7981 */ /* 0x000ee8000c1e1900 */
[----:B------:R-:W4:Y:S04]  /*0460*/  LDG.E R13, desc[UR10][R6.64+0x10] ;  /* 0x0000100a060d7981 */ /* 0x000f28000c1e1900 */
[----:B------:R-:W4:Y:S04]  /*0470*/  LDG.E R12, desc[UR10][R6.64+0x14] ;  /* 0x0000140a060c7981 */ /* 0x000f28000c1e1900 */
[----:B------:R-:W4:Y:S04]  /*0480*/  LDG.E R15, desc[UR10][R6.64+0x18] ;  /* 0x0000180a060f7981 */ /* 0x000f28000c1e1900 */
[----:B------:R-:W4:Y:S01]  /*0490*/  LDG.E R14, desc[UR10][R6.64+0x1c] ;  /* 0x00001c0a060e7981 */ /* 0x000f22000c1e1900 */
[----:B------:R-:W-:-:S02]  /*04a0*/  IADD3 R3, PT, PT, R3, 0x8, RZ ;  /* 0x0000000803037810 */ /* 0x000fc40007ffe0ff */
[----:B--2--5:R-:W-:-:S04]  /*04b0*/  FMNMX3 R8, R0, R9, R8, !PT ;  /* 0x0000000900087276 */ /* 0x024fc80007800008 */
[----:B---3--:R-:W-:-:S04]  /*04c0*/  FMNMX3 R8, R8, R11, R10, !PT ;  /* 0x0000000b08087276 */ /* 0x008fc8000780000a */
[----:B----4-:R-:W-:-:S04]  /*04d0*/  FMNMX3 R8, R8, R13, R12, !PT ;  /* 0x0000000d08087276 */ /* 0x010fc8000780000c */
[----:B------:R-:W-:-:S07]  /*04e0*/  FMNMX3 R0, R8, R15, R14, !PT ;  /* 0x0000000f08007276 */ /* 0x000fce000780000e */
.L_x_21:
        /* <DEDUP_REMOVED lines=9> */
[----:B------:R-:W3:Y:S01]  /*0580*/  LDG.E R10, desc[UR10][R6.64+0xc] ;  /* 0x00000c0a060a7981 */ /* 0x000ee2000c1e1900 */
[----:B------:R-:W-:-:S02]  /*0590*/  IADD3 R3, PT, PT, R3, 0x4, RZ ;  /* 0x0000000403037810 */ /* 0x000fc40007ffe0ff */
[----:B--2--5:R-:W-:-:S04]  /*05a0*/  FMNMX3 R0, R0, R9, R8, !PT ;  /* 0x0000000900007276 */ /* 0x024fc80007800008 */
[----:B---3--:R-:W-:-:S07]  /*05b0*/  FMNMX3 R0, R0, R11, R10, !PT ;  /* 0x0000000b00007276 */ /* 0x008fce000780000a */
.L_x_22:
[----:B------:R-:W-:Y:S05]  /*05c0*/  BRA.U !UP1, `(.L_x_18) ;  /* 0x0000000109207547 */ /* 0x000fea000b800000 */
[----:B------:R-:W-:-:S12]  /*05d0*/  UIADD3 UR4, UPT, UPT, -UR4, URZ, URZ ;  /* 0x000000ff04047290 */ /* 0x000fd8000fffe1ff */
.L_x_23:
[----:B------:R-:W-:-:S06]  /*05e0*/  IMAD.WIDE R6, R3, 0x4, R4 ;  /* 0x0000000403067825 */ /* 0x000fcc00078e0204 */
[----:B------:R-:W2:Y:S01]  /*05f0*/  LDG.E R7, desc[UR10][R6.64] ;  /* 0x0000000a06077981 */ /* 0x000ea2000c1e1900 */
[----:B------:R-:W-:Y:S01]  /*0600*/  UIADD3 UR4, UPT, UPT, UR4, 0x1, URZ ;  /* 0x0000000104047890 */ /* 0x000fe2000fffe0ff */
[----:B------:R-:W-:-:S03]  /*0610*/  IADD3 R3, PT, PT, R3, 0x1, RZ ;  /* 0x0000000103037810 */ /* 0x000fc60007ffe0ff */
[----:B------:R-:W-:Y:S01]  /*0620*/  UISETP.NE.AND UP0, UPT, UR4, URZ, UPT ;  /* 0x000000ff0400728c */ /* 0x000fe2000bf05270 */
[----:B--2--5:R-:W-:-:S08]  /*0630*/  FMNMX R0, R7, R0, !PT ;  /* 0x0000000007007209 */ /* 0x024fd00007800000 */
[----:B------:R-:W-:Y:S05]  /*0640*/  BRA.U UP0, `(.L_x_23) ;  /* 0xfffffffd00e47547 */ /* 0x000fea000b83ffff */
.L_x_18:
[----:B------:R-:W0:Y:S01]  /*0650*/  LDCU UR4, c[0x0][0x394] ;  /* 0x00007280ff0477ac */ /* 0x000e220008000800 */
[----:B------:R-:W-:Y:S01]  /*0660*/  HFMA2 R3, -RZ, RZ, 0, 0 ;  /* 0x00000000ff037431 */ /* 0x000fe200000001ff */
[----:B0-----:R-:W-:-:S09]  /*0670*/  UISETP.GE.AND UP0, UPT, UR4, 0x1, UPT ;  /* 0x000000010400788c */ /* 0x001fd2000bf06270 */
[----:B------:R-:W-:Y:S05]  /*0680*/  BRA.U !UP0, `(.L_x_24) ;  /* 0x0000000d08bc7547 */ /* 0x000fea000b800000 */
[----:B------:R-:W-:Y:S01]  /*0690*/  UISETP.GE.U32.AND UP1, UPT, UR4, 0x8, UPT ;  /* 0x000000080400788c */ /* 0x000fe2000bf26070 */
[----:B------:R-:W-:Y:S01]  /*06a0*/  MOV R3, RZ ;  /* 0x000000ff00037202 */ /* 0x000fe20000000f00 */
[----:B------:R-:W-:Y:S01]  /*06b0*/  ULOP3.LUT UR8, UR4, 0x7, URZ, 0xc0, !UPT ;  /* 0x0000000704087892 */ /* 0x000fe2000f8ec0ff */
[----:B------:R-:W-:-:S03]  /*06c0*/  MOV R11, RZ ;  /* 0x000000ff000b7202 */ /* 0x000fc60000000f00 */
[----:B------:R-:W-:-:S03]  /*06d0*/  UISETP.NE.AND UP0, UPT, UR8, URZ, UPT ;  /* 0x000000ff0800728c */ /* 0x000fc6000bf05270 */
[----:B------:R-:W-:Y:S08]  /*06e0*/  BRA.U !UP1, `(.L_x_25) ;  /* 0x0000000509d47547 */ /* 0x000ff0000b800000 */
[----:B------:R-:W0:Y:S01]  /*06f0*/  LDCU.64 UR6, c[0x0][0x388] ;  /* 0x00007100ff0677ac */ /* 0x000e220008000a00 */
[----:B------:R-:W-:Y:S02]  /*0700*/  IADD3 R6, P0, PT, R4, 0x10, RZ ;  /* 0x0000001004067810 */ /* 0x000fe40007f1e0ff */
[----:B------:R-:W-:Y:S01]  /*0710*/  MOV R3, RZ ;  /* 0x000000ff00037202 */ /* 0x000fe20000000f00 */
[----:B------:R-:W-:Y:S01]  /*0720*/  ULOP3.LUT UR4, UR4, 0x7ffffff8, URZ, 0xc0, !UPT ;  /* 0x7ffffff804047892 */ /* 0x000fe2000f8ec0ff */
[----:B------:R-:W-:Y:S02]  /*0730*/  MOV R10, R2 ;  /* 0x00000002000a7202 */ /* 0x000fe40000000f00 */
[----:B------:R-:W-:Y:S01]  /*0740*/  IADD3.X R7, PT, PT, RZ, R5, RZ, P0, !PT ;  /* 0x00000005ff077210 */ /* 0x000fe200007fe4ff */
[----:B------:R-:W-:Y:S02]  /*0750*/  UIADD3 UR9, UPT, UPT, -UR4, URZ, URZ ;  /* 0x000000ff04097290 */ /* 0x000fe4000fffe1ff */
[----:B------:R-:W-:Y:S01]  /*0760*/  MOV R11, UR4 ;  /* 0x00000004000b7c02 */ /* 0x000fe20008000f00 */
[----:B0-----:R-:W-:-:S04]  /*0770*/  UIADD3 UR5, UP1, UPT, UR6, 0x10, URZ ;  /* 0x0000001006057890 */ /* 0x001fc8000ff3e0ff */
[----:B------:R-:W-:-:S12]  /*0780*/  UIADD3.X UR6, UPT, UPT, URZ, UR7, URZ, UP1, !UPT ;  /* 0x00000007ff067290 */ /* 0x000fd80008ffe4ff */
.L_x_26:
[----:B-1----:R-:W2:Y:S01]  /*0790*/  LDG.E R9, desc[UR10][R6.64+-0x10] ;  /* 0xfffff00a06097981 */ /* 0x002ea2000c1e1900 */
[----:B------:R-:W-:Y:S01]  /*07a0*/  HFMA2 R12, -RZ, RZ, 0.96630859375, -0.0022525787353515625 ;  /* 0x3bbb989dff0c7431 */ /* 0x000fe200000001ff */
[----:B------:R-:W-:Y:S01]  /*07b0*/  MOV R13, 0x437c0000 ;  /* 0x437c0000000d7802 */ /* 0x000fe20000000f00 */
[----:B--2--5:R-:W-:-:S04]  /*07c0*/  FADD R9, R9, -R0 ;  /* 0x8000000009097221 */ /* 0x024fc80000000000 */
[----:B------:R-:W-:-:S04]  /*07d0*/  FFMA.SAT R8, R9, R12, 0.5 ;  /* 0x3f00000009087423 */ /* 0x000fc8000000200c */
[----:B------:R-:W-:-:S04]  /*07e0*/  FFMA.RM R14, R8, R13, 12582913 ;  /* 0x4b400001080e7423 */ /* 0x000fc8000000400d */
[C---:B------:R-:W-:Y:S01]  /*07f0*/  FADD R8, R14.reuse, -12583039 ;  /* 0xcb40007f0e087421 */ /* 0x040fe20000000000 */
[----:B------:R-:W-:-:S03]  /*0800*/  SHF.L.U32 R14, R14, 0x17, RZ ;  /* 0x000000170e0e7819 */ /* 0x000fc600000006ff */
[----:B------:R-:W-:-:S04]  /*0810*/  FFMA R8, R9, 1.4426950216293334961, -R8 ;  /* 0x3fb8aa3b09087823 */ /* 0x000fc80000000808 */
[----:B------:R-:W-:Y:S01]  /*0820*/  FFMA R15, R9, 1.925963033500011079e-08, R8 ;  /* 0x32a57060090f7823 */ /* 0x000fe20000000008 */
[----:B------:R-:W-:Y:S02]  /*0830*/  MOV R8, UR5 ;  /* 0x0000000500087c02 */ /* 0x000fe40008000f00 */
[----:B------:R-:W-:-:S03]  /*0840*/  MOV R9, UR6 ;  /* 0x0000000600097c02 */ /* 0x000fc60008000f00 */
[----:B------:R-:W0:Y:S01]  /*0850*/  MUFU.EX2 R15, R15 ;  /* 0x0000000f000f7308 */ /* 0x000e220000000800 */
[----:B------:R-:W-:-:S04]  /*0860*/  IMAD.WIDE R8, R10, 0x4, R8 ;  /* 0x000000040a087825 */ /* 0x000fc800078e0208 */
[----:B0-----:R-:W-:-:S05]  /*0870*/  FMUL R14, R14, R15 ;  /* 0x0000000f0e0e7220 */ /* 0x001fca0000400000 */
[----:B------:R0:W-:Y:S04]  /*0880*/  STG.E desc[UR10][R8.64+-0x10], R14 ;  /* 0xfffff00e08007986 */ /* 0x0001e8000c10190a */
[----:B------:R-:W2:Y:S02]  /*0890*/  LDG.E R17, desc[UR10][R6.64+-0xc] ;  /* 0xfffff40a06117981 */ /* 0x000ea4000c1e1900 */
[----:B--2---:R-:W-:-:S04]  /*08a0*/  FADD R17, R17, -R0 ;  /* 0x8000000011117221 */ /* 0x004fc80000000000 */
[----:B------:R-:W-:-:S04]  /*08b0*/  FFMA.SAT R16, R17, R12, 0.5 ;  /* 0x3f00000011107423 */ /* 0x000fc8000000200c */
[----:B------:R-:W-:-:S04]  /*08c0*/  FFMA.RM R16, R16, R13, 12582913 ;  /* 0x4b40000110107423 */ /* 0x000fc8000000400d */
[C---:B------:R-:W-:Y:S01]  /*08d0*/  FADD R18, R16.reuse, -12583039 ;  /* 0xcb40007f10127421 */ /* 0x040fe20000000000 */
[----:B------:R-:W-:-:S03]  /*08e0*/  SHF.L.U32 R15, R16, 0x17, RZ ;  /* 0x00000017100f7819 */ /* 0x000fc600000006ff */
[----:B------:R-:W-:-:S04]  /*08f0*/  FFMA R18, R17, 1.4426950216293334961, -R18 ;  /* 0x3fb8aa3b11127823 */ /* 0x000fc80000000812 */
[----:B------:R-:W-:-:S06]  /*0900*/  FFMA R18, R17, 1.925963033500011079e-08, R18 ;  /* 0x32a5706011127823 */ /* 0x000fcc0000000012 */
[----:B------:R-:W1:Y:S02]  /*0910*/  MUFU.EX2 R18, R18 ;  /* 0x0000001200127308 */ /* 0x000e640000000800 */
[----:B-1----:R-:W-:-:S05]  /*0920*/  FMUL R15, R15, R18 ;  /* 0x000000120f0f7220 */ /* 0x002fca0000400000 */
[----:B------:R1:W-:Y:S04]  /*0930*/  STG.E desc[UR10][R8.64+-0xc], R15 ;  /* 0xfffff40f08007986 */ /* 0x0003e8000c10190a */
[----:B------:R-:W2:Y:S02]  /*0940*/  LDG.E R17, desc[UR10][R6.64+-0x8] ;  /* 0xfffff80a06117981 */ /* 0x000ea4000c1e1900 */
[----:B--2---:R-:W-:-:S04]  /*0950*/  FADD R17, R17, -R0 ;  /* 0x8000000011117221 */ /* 0x004fc80000000000 */
[----:B------:R-:W-:-:S04]  /*0960*/  FFMA.SAT R16, R17, R12, 0.5 ;  /* 0x3f00000011107423 */ /* 0x000fc8000000200c */
[----:B------:R-:W-:-:S04]  /*0970*/  FFMA.RM R16, R16, R13, 12582913 ;  /* 0x4b40000110107423 */ /* 0x000fc8000000400d */
[----:B------:R-:W-:-:S04]  /*0980*/  FADD R20, R16, -12583039 ;  /* 0xcb40007f10147421 */ /* 0x000fc80000000000 */
[----:B------:R-:W-:-:S04]  /*0990*/  FFMA R20, R17, 1.4426950216293334961, -R20 ;  /* 0x3fb8aa3b11147823 */ /* 0x000fc80000000814 */
[----:B------:R-:W-:Y:S01]  /*09a0*/  FFMA R20, R17, 1.925963033500011079e-08, R20 ;  /* 0x32a5706011147823 */ /* 0x000fe20000000014 */
[----:B------:R-:W-:-:S05]  /*09b0*/  SHF.L.U32 R17, R16, 0x17, RZ ;  /* 0x0000001710117819 */ /* 0x000fca00000006ff */
[----:B------:R-:W2:Y:S02]  /*09c0*/  MUFU.EX2 R20, R20 ;  /* 0x0000001400147308 */ /* 0x000ea40000000800 */
[----:B--2---:R-:W-:-:S05]  /*09d0*/  FMUL R17, R17, R20 ;  /* 0x0000001411117220 */ /* 0x004fca0000400000 */
        /* <DEDUP_REMOVED lines=45> */
[----:B------:R2:W3:Y:S01]  /*0cb0*/  LDG.E R27, desc[UR10][R6.64+0xc] ;  /* 0x00000c0a061b7981 */ /* 0x0004e2000c1e1900 */
[----:B0-----:R-:W-:Y:S01]  /*0cc0*/  FADD R14, R14, R3 ;  /* 0x000000030e0e7221 */ /* 0x001fe20000000000 */
[----:B------:R-:W-:Y:S01]  /*0cd0*/  UIADD3 UR9, UPT, UPT, UR9, 0x8, URZ ;  /* 0x0000000809097890 */ /* 0x000fe2000fffe0ff */
[----:B------:R-:W-:Y:S02]  /*0ce0*/  IADD3 R10, PT, PT, R10, 0x8, RZ ;  /* 0x000000080a0a7810 */ /* 0x000fe40007ffe0ff */
[----:B------:R-:W-:Y:S01]  /*0cf0*/  FADD R14, R14, R15 ;  /* 0x0000000f0e0e7221 */ /* 0x000fe20000000000 */
[----:B------:R-:W-:-:S03]  /*0d00*/  UISETP.NE.AND UP1, UPT, UR9, URZ, UPT ;  /* 0x000000ff0900728c */ /* 0x000fc6000bf25270 */
[----:B------:R-:W-:Y:S01]  /*0d10*/  FADD R14, R14, R17 ;  /* 0x000000110e0e7221 */ /* 0x000fe20000000000 */
[----:B--2---:R-:W-:-:S03]  /*0d20*/  IADD3 R6, P0, PT, R6, 0x20, RZ ;  /* 0x0000002006067810 */ /* 0x004fc60007f1e0ff */
[----:B------:R-:W-:Y:S01]  /*0d30*/  FADD R14, R14, R19 ;  /* 0x000000130e0e7221 */ /* 0x000fe20000000000 */
[----:B------:R-:W-:-:S03]  /*0d40*/  IADD3.X R7, PT, PT, RZ, R7, RZ, P0, !PT ;  /* 0x00000007ff077210 */ /* 0x000fc600007fe4ff */
[----:B------:R-:W-:-:S04]  /*0d50*/  FADD R14, R14, R21 ;  /* 0x000000150e0e7221 */ /* 0x000fc80000000000 */
[----:B------:R-:W-:-:S04]  /*0d60*/  FADD R14, R14, R23 ;  /* 0x000000170e0e7221 */ /* 0x000fc80000000000 */
[----:B------:R-:W-:Y:S01]  /*0d70*/  FADD R14, R14, R25 ;  /* 0x000000190e0e7221 */ /* 0x000fe20000000000 */
[----:B---3--:R-:W-:-:S04]  /*0d80*/  FADD R27, R27, -R0 ;  /* 0x800000001b1b7221 */ /* 0x008fc80000000000 */
[----:B------:R-:W-:-:S04]  /*0d90*/  FFMA.SAT R12, R27, R12, 0.5 ;  /* 0x3f0000001b0c7423 */ /* 0x000fc8000000200c */
[----:B------:R-:W-:-:S04]  /*0da0*/  FFMA.RM R12, R12, R13, 12582913 ;  /* 0x4b4000010c0c7423 */ /* 0x000fc8000000400d */
[C---:B------:R-:W-:Y:S01]  /*0db0*/  FADD R16, R12.reuse, -12583039 ;  /* 0xcb40007f0c107421 */ /* 0x040fe20000000000 */
[----:B------:R-:W-:-:S03]  /*0dc0*/  SHF.L.U32 R12, R12, 0x17, RZ ;  /* 0x000000170c0c7819 */ /* 0x000fc600000006ff */
[----:B------:R-:W-:-:S04]  /*0dd0*/  FFMA R16, R27, 1.4426950216293334961, -R16 ;  /* 0x3fb8aa3b1b107823 */ /* 0x000fc80000000810 */
[----:B------:R-:W-:-:S04]  /*0de0*/  FFMA R16, R27, 1.925963033500011079e-08, R16 ;  /* 0x32a570601b107823 */ /* 0x000fc80000000010 */
[----:B------:R-:W0:Y:S02]  /*0df0*/  MUFU.EX2 R13, R16 ;  /* 0x00000010000d7308 */ /* 0x000e240000000800 */
[----:B0-----:R-:W-:-:S04]  /*0e00*/  FMUL R13, R12, R13 ;  /* 0x0000000d0c0d7220 */ /* 0x001fc80000400000 */
[----:B------:R-:W-:Y:S01]  /*0e10*/  FADD R3, R14, R13 ;  /* 0x0000000d0e037221 */ /* 0x000fe20000000000 */
[----:B------:R1:W-:Y:S01]  /*0e20*/  STG.E desc[UR10][R8.64+0xc], R13 ;  /* 0x00000c0d08007986 */ /* 0x0003e2000c10190a */
[----:B------:R-:W-:Y:S05]  /*0e30*/  BRA.U UP1, `(.L_x_26) ;  /* 0xfffffff901547547 */ /* 0x000fea000b83ffff */
.L_x_25:
[----:B------:R-:W-:Y:S05]  /*0e40*/  BRA.U !UP0, `(.L_x_24) ;  /* 0x0000000508cc7547 */ /* 0x000fea000b800000 */
[----:B------:R-:W0:Y:S01]  /*0e50*/  LDCU UR4, c[0x0][0x394] ;  /* 0x00007280ff0477ac */ /* 0x000e220008000800 */
[----:B------:R-:W-:Y:S02]  /*0e60*/  UISETP.GE.U32.AND UP0, UPT, UR8, 0x4, UPT ;  /* 0x000000040800788c */ /* 0x000fe4000bf06070 */
[----:B0-----:R-:W-:-:S04]  /*0e70*/  ULOP3.LUT UR5, UR4, 0x3, URZ, 0xc0, !UPT ;  /* 0x0000000304057892 */ /* 0x001fc8000f8ec0ff */
[----:B------:R-:W-:-:S03]  /*0e80*/  UISETP.NE.AND UP1, UPT, UR5, URZ, UPT ;  /* 0x000000ff0500728c */ /* 0x000fc6000bf25270 */
[----:B------:R-:W-:Y:S08]  /*0e90*/  BRA.U !UP0, `(.L_x_27) ;  /* 0x0000000108dc7547 */ /* 0x000ff0000b800000 */
[----:B------:R-:W-:-:S05]  /*0ea0*/  IMAD.WIDE.U32 R6, R11, 0x4, R4 ;  /* 0x000000040b067825 */ /* 0x000fca00078e0004 */
[----:B-1----:R-:W2:Y:S01]  /*0eb0*/  LDG.E R9, desc[UR10][R6.64] ;  /* 0x0000000a06097981 */ /* 0x002ea2000c1e1900 */
[----:B------:R-:W-:Y:S01]  /*0ec0*/  HFMA2 R10, -RZ, RZ, 0.96630859375, -0.0022525787353515625 ;  /* 0x3bbb989dff0a7431 */ /* 0x000fe200000001ff */
[----:B------:R-:W-:Y:S01]  /*0ed0*/  MOV R12, 0x437c0000 ;  /* 0x437c0000000c7802 */ /* 0x000fe20000000f00 */
[----:B--2--5:R-:W-:-:S04]  /*0ee0*/  FADD R13, R9, -R0 ;  /* 0x80000000090d7221 */ /* 0x024fc80000000000 */
[----:B------:R-:W-:-:S04]  /*0ef0*/  FFMA.SAT R9, R13, R10, 0.5 ;  /* 0x3f0000000d097423 */ /* 0x000fc8000000200a */
[----:B------:R-:W-:Y:S02]  /*0f00*/  FFMA.RM R14, R9, R12, 12582913 ;  /* 0x4b400001090e7423 */ /* 0x000fe4000000400c */
[----:B------:R-:W0:Y:S02]  /*0f10*/  LDC.64 R8, c[0x0][0x388] ;  /* 0x0000e200ff087b82 */ /* 0x000e240000000a00 */
[C---:B------:R-:W-:Y:S01]  /*0f20*/  FADD R16, R14.reuse, -12583039 ;  /* 0xcb40007f0e107421 */ /* 0x040fe20000000000 */
[----:B------:R-:W-:-:S03]  /*0f30*/  SHF.L.U32 R14, R14, 0x17, RZ ;  /* 0x000000170e0e7819 */ /* 0x000fc600000006ff */
[----:B------:R-:W-:-:S04]  /*0f40*/  FFMA R16, R13, 1.4426950216293334961, -R16 ;  /* 0x3fb8aa3b0d107823 */ /* 0x000fc80000000810 */
[----:B------:R-:W-:Y:S01]  /*0f50*/  FFMA R16, R13, 1.925963033500011079e-08, R16 ;  /* 0x32a570600d107823 */ /* 0x000fe20000000010 */
[----:B------:R-:W-:-:S03]  /*0f60*/  IADD3 R13, PT, PT, R2, R11, RZ ;  /* 0x0000000b020d7210 */ /* 0x000fc60007ffe0ff */
[----:B------:R-:W1:Y:S02]  /*0f70*/  MUFU.EX2 R15, R16 ;  /* 0x00000010000f7308 */ /* 0x000e640000000800 */
[----:B0-----:R-:W-:-:S04]  /*0f80*/  IMAD.WIDE R8, R13, 0x4, R8 ;  /* 0x000000040d087825 */ /* 0x001fc800078e0208 */
        /* <DEDUP_REMOVED lines=10> */
[----:B------:R-:W1:Y:S02]  /*1030*/  MUFU.EX2 R14, R14 ;  /* 0x0000000e000e7308 */ /* 0x000e640000000800 */
[----:B-1----:R-:W-:-:S05]  /*1040*/  FMUL R15, R15, R14 ;  /* 0x0000000e0f0f7220 */ /* 0x002fca0000400000 */
        /* <DEDUP_REMOVED lines=12> */
[----:B------:R1:W2:Y:S01]  /*1110*/  LDG.E R7, desc[UR10][R6.64+0xc] ;  /* 0x00000c0a06077981 */ /* 0x0002a2000c1e1900 */
[----:B------:R-:W-:Y:S01]  /*1120*/  IADD3 R11, PT, PT, R11, 0x4, RZ ;  /* 0x000000040b0b7810 */ /* 0x000fe20007ffe0ff */
[----:B-1----:R-:W-:-:S04]  /*1130*/  FADD R6, R3, R13 ;  /* 0x0000000d03067221 */ /* 0x002fc80000000000 */
[----:B------:R-:W-:-:S04]  /*1140*/  FADD R6, R6, R15 ;  /* 0x0000000f06067221 */ /* 0x000fc80000000000 */
[----:B------:R-:W-:Y:S01]  /*1150*/  FADD R6, R6, R19 ;  /* 0x0000001306067221 */ /* 0x000fe20000000000 */
        /* <DEDUP_REMOVED lines=8> */
[----:B-1----:R-:W-:-:S04]  /*11e0*/  FMUL R21, R21, R10 ;  /* 0x0000000a15157220 */ /* 0x002fc80000400000 */
[----:B------:R-:W-:Y:S01]  /*11f0*/  FADD R3, R6, R21 ;  /* 0x0000001506037221 */ /* 0x000fe20000000000 */
[----:B------:R0:W-:Y:S06]  /*1200*/  STG.E desc[UR10][R8.64+0xc], R21 ;  /* 0x00000c1508007986 */ /* 0x0001ec000c10190a */
.L_x_27:
[----:B------:R-:W-:Y:S05]  /*1210*/  BRA.U !UP1, `(.L_x_24) ;  /* 0x0000000109d87547 */ /* 0x000fea000b800000 */
[----:B------:R-:W-:Y:S02]  /*1220*/  UISETP.NE.AND UP0, UPT, UR5, 0x1, UPT ;  /* 0x000000010500788c */ /* 0x000fe4000bf05270 */
[----:B------:R-:W-:-:S04]  /*1230*/  ULOP3.LUT UR4, UR4, 0x1, URZ, 0xc0, !UPT ;  /* 0x0000000104047892 */ /* 0x000fc8000f8ec0ff */
[----:B------:R-:W-:-:S03]  /*1240*/  UISETP.NE.U32.AND UP1, UPT, UR4, 0x1, UPT ;  /* 0x000000010400788c */ /* 0x000fc6000bf25070 */
[----:B------:R-:W-:Y:S08]  /*1250*/  BRA.U !UP0, `(.L_x_28) ;  /* 0x00000001087c7547 */ /* 0x000ff0000b800000 */
[----:B------:R-:W-:-:S05]  /*1260*/  IMAD.WIDE.U32 R6, R11, 0x4, R4 ;  /* 0x000000040b067825 */ /* 0x000fca00078e0004 */
[----:B01----:R-:W2:Y:S01]  /*1270*/  LDG.E R9, desc[UR10][R6.64] ;  /* 0x0000000a06097981 */ /* 0x003ea2000c1e1900 */
[----:B------:R-:W-:Y:S01]  /*1280*/  HFMA2 R17, -RZ, RZ, 0.96630859375, -0.0022525787353515625 ;  /* 0x3bbb989dff117431 */ /* 0x000fe200000001ff */
[----:B------:R-:W-:Y:S02]  /*1290*/  MOV R19, 0x437c0000 ;  /* 0x437c000000137802 */ /* 0x000fe40000000f00 */
[----:B------:R-:W-:Y:S01]  /*12a0*/  IADD3 R15, PT, PT, R2, R11, RZ ;  /* 0x0000000b020f7210 */ /* 0x000fe20007ffe0ff */
[----:B--2--5:R-:W-:-:S04]  /*12b0*/  FADD R10, R9, -R0 ;  /* 0x80000000090a7221 */ /* 0x024fc80000000000 */
[----:B------:R-:W-:-:S04]  /*12c0*/  FFMA.SAT R8, R10, R17, 0.5 ;  /* 0x3f0000000a087423 */ /* 0x000fc80000002011 */
[----:B------:R-:W-:Y:S02]  /*12d0*/  FFMA.RM R12, R8, R19, 12582913 ;  /* 0x4b400001080c7423 */ /* 0x000fe40000004013 */
[----:B------:R-:W0:Y:S02]  /*12e0*/  LDC.64 R8, c[0x0][0x388] ;  /* 0x0000e200ff087b82 */ /* 0x000e240000000a00 */
[C---:B------:R-:W-:Y:S01]  /*12f0*/  FADD R13, R12.reuse, -12583039 ;  /* 0xcb40007f0c0d7421 */ /* 0x040fe20000000000 */
[----:B------:R-:W-:-:S03]  /*1300*/  SHF.L.U32 R12, R12, 0x17, RZ ;  /* 0x000000170c0c7819 */ /* 0x000fc600000006ff */
[----:B------:R-:W-:-:S04]  /*1310*/  FFMA R13, R10, 1.4426950216293334961, -R13 ;  /* 0x3fb8aa3b0a0d7823 */ /* 0x000fc8000000080d */
[----:B------:R-:W-:-:S06]  /*1320*/  FFMA R13, R10, 1.925963033500011079e-08, R13 ;  /* 0x32a570600a0d7823 */ /* 0x000fcc000000000d */
[----:B------:R-:W1:Y:S01]  /*1330*/  MUFU.EX2 R13, R13 ;  /* 0x0000000d000d7308 */ /* 0x000e620000000800 */
[----:B0-----:R-:W-:-:S04]  /*1340*/  IMAD.WIDE R8, R15, 0x4, R8 ;  /* 0x000000040f087825 */ /* 0x001fc800078e0208 */
[----:B-1----:R-:W-:-:S05]  /*1350*/  FMUL R12, R12, R13 ;  /* 0x0000000d0c0c7220 */ /* 0x002fca0000400000 */
[----:B------:R2:W-:Y:S04]  /*1360*/  STG.E desc[UR10][R8.64], R12 ;  /* 0x0000000c08007986 */ /* 0x0005e8000c10190a */
[----:B------:R-:W3:Y:S01]  /*1370*/  LDG.E R7, desc[UR10][R6.64+0x4] ;  /* 0x0000040a06077981 */ /* 0x000ee2000c1e1900 */
[----:B------:R-:W-:Y:S01]  /*1380*/  FADD R3, R3, R12 ;  /* 0x0000000c03037221 */ /* 0x000fe20000000000 */
[----:B------:R-:W-:Y:S01]  /*1390*/  IADD3 R11, PT, PT, R11, 0x2, RZ ;  /* 0x000000020b0b7810 */ /* 0x000fe20007ffe0ff */
[----:B---3--:R-:W-:-:S04]  /*13a0*/  FADD R10, R7, -R0 ;  /* 0x80000000070a7221 */ /* 0x008fc80000000000 */
[----:B------:R-:W-:-:S04]  /*13b0*/  FFMA.SAT R14, R10, R17, 0.5 ;  /* 0x3f0000000a0e7423 */ /* 0x000fc80000002011 */
[----:B------:R-:W-:-:S04]  /*13c0*/  FFMA.RM R14, R14, R19, 12582913 ;  /* 0x4b4000010e0e7423 */ /* 0x000fc80000004013 */
[C---:B------:R-:W-:Y:S01]  /*13d0*/  FADD R15, R14.reuse, -12583039 ;  /* 0xcb40007f0e0f7421 */ /* 0x040fe20000000000 */
[----:B------:R-:W-:-:S03]  /*13e0*/  SHF.L.U32 R14, R14, 0x17, RZ ;  /* 0x000000170e0e7819 */ /* 0x000fc600000006ff */
[----:B------:R-:W-:-:S04]  /*13f0*/  FFMA R15, R10, 1.4426950216293334961, -R15 ;  /* 0x3fb8aa3b0a0f7823 */ /* 0x000fc8000000080f */
[----:B------:R-:W-:-:S06]  /*1400*/  FFMA R15, R10, 1.925963033500011079e-08, R15 ;  /* 0x32a570600a0f7823 */ /* 0x000fcc000000000f */
[----:B------:R-:W0:Y:S02]  /*1410*/  MUFU.EX2 R15, R15 ;  /* 0x0000000f000f7308 */ /* 0x000e240000000800 */
[----:B0-----:R-:W-:-:S04]  /*1420*/  FMUL R14, R14, R15 ;  /* 0x0000000f0e0e7220 */ /* 0x001fc80000400000 */
[----:B------:R-:W-:Y:S01]  /*1430*/  FADD R3, R3, R14 ;  /* 0x0000000e03037221 */ /* 0x000fe20000000000 */
[----:B------:R2:W-:Y:S06]  /*1440*/  STG.E desc[UR10][R8.64+0x4], R14 ;  /* 0x0000040e08007986 */ /* 0x0005ec000c10190a */
.L_x_28:
[----:B------:R-:W-:Y:S05]  /*1450*/  BRA.U UP1, `(.L_x_24) ;  /* 0x0000000101487547 */ /* 0x000fea000b800000 */
[----:B------:R-:W-:-:S06]  /*1460*/  IMAD.WIDE.U32 R4, R11, 0x4, R4 ;  /* 0x000000040b047825 */ /* 0x000fcc00078e0004 */
[----:B------:R-:W3:Y:S01]  /*1470*/  LDG.E R5, desc[UR10][R4.64] ;  /* 0x0000000a04057981 */ /* 0x000ee2000c1e1900 */
[----:B------:R-:W-:Y:S01]  /*1480*/  HFMA2 R7, -RZ, RZ, 0.96630859375, -0.0022525787353515625 ;  /* 0x3bbb989dff077431 */ /* 0x000fe200000001ff */
[----:B012---:R-:W-:Y:S01]  /*1490*/  MOV R9, 0x437c0000 ;  /* 0x437c000000097802 */ /* 0x007fe20000000f00 */
[----:B---3-5:R-:W-:Y:S01]  /*14a0*/  FADD R0, R5, -R0 ;  /* 0x8000000005007221 */ /* 0x028fe20000000000 */
[----:B------:R-:W-:-:S03]  /*14b0*/  IADD3 R5, PT, PT, R2, R11, RZ ;  /* 0x0000000b02057210 */ /* 0x000fc60007ffe0ff */
        /* <DEDUP_REMOVED lines=9> */
[----:B-1----:R-:W-:-:S04]  /*1550*/  FMUL R8, R8, R9 ;  /* 0x0000000908087220 */ /* 0x002fc80000400000 */
[----:B------:R-:W-:Y:S01]  /*1560*/  FADD R3, R3, R8 ;  /* 0x0000000803037221 */ /* 0x000fe20000000000 */
[----:B------:R3:W-:Y:S06]  /*1570*/  STG.E desc[UR10][R4.64], R8 ;  /* 0x0000000804007986 */ /* 0x0007ec000c10190a */
.L_x_24:
[----:B-----5:R-:W4:Y:S02]  /*1580*/  LDC R0, c[0x0][0x394] ;  /* 0x0000e500ff007b82 */ /* 0x020f240000000800 */
[----:B----4-:R-:W-:-:S13]  /*1590*/  ISETP.GE.AND P0, PT, R0, 0x1, PT ;  /* 0x000000010000780c */ /* 0x010fda0003f06270 */
[----:B------:R-:W-:Y:S05]  /*15a0*/  @!P0 EXIT ;  /* 0x000000000000894d */ /* 0x000fea0003800000 */
[C---:B------:R-:W-:Y:S01]  /*15b0*/  ISETP.GE.U32.AND P0, PT, R0.reuse, 0x10, PT ;  /* 0x000000100000780c */ /* 0x040fe20003f06070 */
[----:B------:R-:W-:Y:S01]  /*15c0*/  HFMA2 R7, -RZ, RZ, 0, 0 ;  /* 0x00000000ff077431 */ /* 0x000fe200000001ff */
[----:B------:R-:W-:-:S11]  /*15d0*/  LOP3.LUT R11, R0, 0xf, RZ, 0xc0, !PT ;  /* 0x0000000f000b7812 */ /* 0x000fd600078ec0ff */
[----:B------:R-:W-:Y:S05]  /*15e0*/  @!P0 BRA `(.L_x_29) ;  /* 0x0000001000108947 */ /* 0x000fea0003800000 */
[----:B------:R-:W4:Y:S01]  /*15f0*/  LDCU.64 UR4, c[0x0][0x388] ;  /* 0x00007100ff0477ac */ /* 0x000f220008000a00 */
[----:B------:R-:W-:Y:S02]  /*1600*/  LOP3.LUT R7, R0, 0x7ffffff0, RZ, 0xc0, !PT ;  /* 0x7ffffff000077812 */ /* 0x000fe400078ec0ff */
[----:B------:R-:W-:Y:S02]  /*1610*/  MOV R6, R2 ;  /* 0x0000000200067202 */ /* 0x000fe40000000f00 */
[----:B0123--:R-:W-:Y:S01]  /*1620*/  IADD3 R8, PT, PT, -R7, RZ, RZ ;  /* 0x000000ff07087210 */ /* 0x00ffe20007ffe1ff */
[----:B----4-:R-:W-:-:S04]  /*1630*/  UIADD3 UR4, UP0, UPT, UR4, 0x20, URZ ;  /* 0x0000002004047890 */ /* 0x010fc8000ff1e0ff */
[----:B------:R-:W-:-:S12]  /*1640*/  UIADD3.X UR5, UPT, UPT, URZ, UR5, URZ, UP0, !UPT ;  /* 0x00000005ff057290 */ /* 0x000fd800087fe4ff */
.L_x_62:
[----:B----4-:R-:W-:Y:S02]  /*1650*/  MOV R4, UR4 ;  /* 0x0000000400047c02 */ /* 0x010fe40008000f00 */
[----:B------:R-:W-:-:S03]  /*1660*/  MOV R5, UR5 ;  /* 0x0000000500057c02 */ /* 0x000fc60008000f00 */
[----:B------:R-:W-:-:S05]  /*1670*/  IMAD.WIDE R4, R6, 0x4, R4 ;  /* 0x0000000406047825 */ /* 0x000fca00078e0204 */
[----:B------:R-:W2:Y:S01]  /*1680*/  LDG.E R0, desc[UR10][R4.64+-0x20] ;  /* 0xffffe00a04007981 */ /* 0x000ea2000c1e1900 */
[----:B------:R-:W0:Y:S01]  /*1690*/  MUFU.RCP R10, R3 ;  /* 0x00000003000a7308 */ /* 0x000e220000001000 */
[----:B------:R-:W-:Y:S01]  /*16a0*/  IADD3 R8, PT, PT, R8, 0x10, RZ ;  /* 0x0000001008087810 */ /* 0x000fe20007ffe0ff */
[----:B------:R-:W-:Y:S03]  /*16b0*/  BSSY.RECONVERGENT B2, `(.L_x_30) ;  /* 0x000000b000027945 */ /* 0x000fe60003800200 */
[----:B------:R-:W-:Y:S01]  /*16c0*/  ISETP.NE.AND P2, PT, R8, RZ, PT ;  /* 0x000000ff0800720c */ /* 0x000fe20003f45270 */
[----:B0-----:R-:W-:-:S04]  /*16d0*/  FFMA R9, R10, -R3, 1 ;  /* 0x3f8000000a097423 */ /* 0x001fc80000000803 */
[----:B------:R-:W-:Y:S01]  /*16e0*/  FFMA R9, R10, R9, R10 ;  /* 0x000000090a097223 */ /* 0x000fe2000000000a */
[----:B--2---:R-:W0:Y:S03]  /*16f0*/  FCHK P0, R0, R3 ;  /* 0x0000000300007302 */ /* 0x004e260000000000 */
[----:B------:R-:W-:-:S04]  /*1700*/  FFMA R10, R0, R9, RZ ;  /* 0x00000009000a7223 */ /* 0x000fc800000000ff */
[----:B------:R-:W-:-:S04]  /*1710*/  FFMA R12, R10, -R3, R0 ;  /* 0x800000030a0c7223 */ /* 0x000fc80000000000 */
[----:B------:R-:W-:Y:S01]  /*1720*/  FFMA R9, R9, R12, R10 ;  /* 0x0000000c09097223 */ /* 0x000fe2000000000a */
[----:B0-----:R-:W-:Y:S06]  /*1730*/  @!P0 BRA `(.L_x_31) ;  /* 0x0000000000088947 */ /* 0x001fec0003800000 */
[----:B------:R-:W-:-:S07]  /*1740*/  MOV R12, 0x1760 ;  /* 0x00001760000c7802 */ /* 0x000fce0000000f00 */
[----:B------:R-:W-:Y:S05]  /*1750*/  CALL.REL.NOINC `($__internal_0_$__cuda_sm3x_div_rn_noftz_f32_slowpath) ;  /* 0x0000001c00547944 */ /* 0x000fea0003c00000 */
.L_x_31:
[----:B------:R-:W-:Y:S05]  /*1760*/  BSYNC.RECONVERGENT B2 ;  /* 0x0000000000027941 */ /* 0x000fea0003800200 */
.L_x_30:
[----:B------:R-:W2:Y:S01]  /*1770*/  LDG.E R15, desc[UR10][R4.64+-0x1c] ;  /* 0xffffe40a040f7981 */ /* 0x000ea2000c1e1900 */
[----:B------:R-:W0:Y:S01]  /*1780*/  MUFU.RCP R0, R3 ;  /* 0x0000000300007308 */ /* 0x000e220000001000 */
[----:B------:R-:W-:Y:S02]  /*1790*/  BSSY.RECONVERGENT B2, `(.L_x_32) ;  /* 0x000000d000027945 */ /* 0x000fe40003800200 */
[----:B------:R1:W-:Y:S01]  /*17a0*/  STG.E desc[UR10][R4.64+-0x20], R9 ;  /* 0xffffe00904007986 */ /* 0x0003e2000c10190a */
[----:B0-----:R-:W-:-:S04]  /*17b0*/  FFMA R13, R0, -R3, 1 ;  /* 0x3f800000000d7423 */ /* 0x001fc80000000803 */
[----:B------:R-:W-:Y:S01]  /*17c0*/  FFMA R0, R0, R13, R0 ;  /* 0x0000000d00007223 */ /* 0x000fe20000000000 */
[----:B--2---:R-:W0:Y:S03]  /*17d0*/  FCHK P0, R15, R3 ;  /* 0x000000030f007302 */ /* 0x004e260000000000 */
[----:B------:R-:W-:-:S04]  /*17e0*/  FFMA R10, R0, R15, RZ ;  /* 0x0000000f000a7223 */ /* 0x000fc800000000ff */
[----:B------:R-:W-:-:S04]  /*17f0*/  FFMA R13, R10, -R3, R15 ;  /* 0x800000030a0d7223 */ /* 0x000fc8000000000f */
[----:B------:R-:W-:Y:S01]  /*1800*/  FFMA R13, R0, R13, R10 ;  /* 0x0000000d000d7223 */ /* 0x000fe2000000000a */
[----:B01----:R-:W-:Y:S06]  /*1810*/  @!P0 BRA `(.L_x_33) ;  /* 0x0000000000108947 */ /* 0x003fec0003800000 */
[----:B------:R-:W-:Y:S02]  /*1820*/  MOV R0, R15 ;  /* 0x0000000f00007202 */ /* 0x000fe40000000f00 */
[----:B------:R-:W-:-:S07]  /*1830*/  MOV R12, 0x1850 ;  /* 0x00001850000c7802 */ /* 0x000fce0000000f00 */
[----:B------:R-:W-:Y:S05]  /*1840*/  CALL.REL.NOINC `($__internal_0_$__cuda_sm3x_div_rn_noftz_f32_slowpath) ;  /* 0x0000001c00187944 */ /* 0x000fea0003c00000 */
[----:B------:R-:W-:-:S07]  /*1850*/  MOV R13, R9 ;  /* 0x00000009000d7202 */ /* 0x000fce0000000f00 */
.L_x_33:
[----:B------:R-:W-:Y:S05]  /*1860*/  BSYNC.RECONVERGENT B2 ;  /* 0x0000000000027941 */ /* 0x000fea0003800200 */
.L_x_32:
        /* <DEDUP_REMOVED lines=14> */
.L_x_35:
[----:B------:R-:W-:Y:S05]  /*1950*/  BSYNC.RECONVERGENT B2 ;  /* 0x0000000000027941 */ /* 0x000fea0003800200 */
.L_x_34:
        /* <DEDUP_REMOVED lines=15> */
.L_x_37:
[----:B------:R-:W-:Y:S05]  /*1a50*/  BSYNC.RECONVERGENT B2 ;  /* 0x0000000000027941 */ /* 0x000fea0003800200 */
.L_x_36:
        /* <DEDUP_REMOVED lines=14> */
.L_x_39:
[----:B------:R-:W-:Y:S05]  /*1b40*/  BSYNC.RECONVERGENT B2 ;  /* 0x0000000000027941 */ /* 0x000fea0003800200 */
.L_x_38:
        /* <DEDUP_REMOVED lines=15> */
.L_x_41:
[----:B------:R-:W-:Y:S05]  /*1c40*/  BSYNC.RECONVERGENT B2 ;  /* 0x0000000000027941 */ /* 0x000fea0003800200 */
.L_x_40:
        /* <DEDUP_REMOVED lines=14> */
.L_x_43:
[----:B------:R-:W-:Y:S05]  /*1d30*/  BSYNC.RECONVERGENT B2 ;  /* 0x0000000000027941 */ /* 0x000fea0003800200 */
.L_x_42:
        /* <DEDUP_REMOVED lines=15> */
.L_x_45:
[----:B------:R-:W-:Y:S05]  /*1e30*/  BSYNC.RECONVERGENT B2 ;  /* 0x0000000000027941 */ /* 0x000fea0003800200 */
.L_x_44:
        /* <DEDUP_REMOVED lines=14> */
.L_x_47:
[----:B------:R-:W-:Y:S05]  /*1f20*/  BSYNC.RECONVERGENT B2 ;  /* 0x0000000000027941 */ /* 0x000fea0003800200 */
.L_x_46:
        /* <DEDUP_REMOVED lines=15> */
.L_x_49:
[----:B------:R-:W-:Y:S05]  /*2020*/  BSYNC.RECONVERGENT B2 ;  /* 0x0000000000027941 */ /* 0x000fea0003800200 */
.L_x_48:
        /* <DEDUP_REMOVED lines=14> */
.L_x_51:
[----:B------:R-:W-:Y:S05]  /*2110*/  BSYNC.RECONVERGENT B2 ;  /* 0x0000000000027941 */ /* 0x000fea0003800200 */
.L_x_50:
        /* <DEDUP_REMOVED lines=15> */
.L_x_53:
[----:B------:R-:W-:Y:S05]  /*2210*/  BSYNC.RECONVERGENT B2 ;  /* 0x0000000000027941 */ /* 0x000fea0003800200 */
.L_x_52:
        /* <DEDUP_REMOVED lines=14> */
.L_x_55:
[----:B------:R-:W-:Y:S05]  /*2300*/  BSYNC.RECONVERGENT B2 ;  /* 0x0000000000027941 */ /* 0x000fea0003800200 */
.L_x_54:
        /* <DEDUP_REMOVED lines=15> */
.L_x_57:
[----:B------:R-:W-:Y:S05]  /*2400*/  BSYNC.RECONVERGENT B2 ;  /* 0x0000000000027941 */ /* 0x000fea0003800200 */
.L_x_56:
        /* <DEDUP_REMOVED lines=14> */
.L_x_59:
[----:B------:R-:W-:Y:S05]  /*24f0*/  BSYNC.RECONVERGENT B2 ;  /* 0x0000000000027941 */ /* 0x000fea0003800200 */
.L_x_58:
        /* <DEDUP_REMOVED lines=15> */
.L_x_61:
[----:B------:R-:W-:Y:S05]  /*25f0*/  BSYNC.RECONVERGENT B2 ;  /* 0x0000000000027941 */ /* 0x000fea0003800200 */
.L_x_60:
[----:B------:R4:W-:Y:S01]  /*2600*/  STG.E desc[UR10][R4.64+0x1c], R13 ;  /* 0x00001c0d04007986 */ /* 0x0009e2000c10190a */
[----:B------:R-:W-:Y:S01]  /*2610*/  IADD3 R6, PT, PT, R6, 0x10, RZ ;  /* 0x0000001006067810 */ /* 0x000fe20007ffe0ff */
[----:B------:R-:W-:Y:S06]  /*2620*/  @P2 BRA `(.L_x_62) ;  /* 0xfffffff000082947 */ /* 0x000fec000383ffff */
.L_x_29:
[----:B------:R-:W-:-:S13]  /*2630*/  ISETP.NE.AND P0, PT, R11, RZ, PT ;  /* 0x000000ff0b00720c */ /* 0x000fda0003f05270 */
[----:B------:R-:W-:Y:S05]  /*2640*/  @!P0 EXIT ;  /* 0x000000000000894d */ /* 0x000fea0003800000 */
[----:B------:R-:W5:Y:S01]  /*2650*/  LDCU UR4, c[0x0][0x394] ;  /* 0x00007280ff0477ac */ /* 0x000f620008000800 */
[----:B------:R-:W-:Y:S01]  /*2660*/  ISETP.GE.U32.AND P0, PT, R11, 0x8, PT ;  /* 0x000000080b00780c */ /* 0x000fe20003f06070 */
[----:B-----5:R-:W-:-:S12]  /*2670*/  ULOP3.LUT UR4, UR4, 0x7, URZ, 0xc0, !UPT ;  /* 0x0000000704047892 */ /* 0x020fd8000f8ec0ff */
[----:B------:R-:W-:Y:S05]  /*2680*/  @!P0 BRA `(.L_x_63) ;  /* 0x0000000800008947 */ /* 0x000fea0003800000 */
[----:B---34-:R-:W3:Y:S01]  /*2690*/  LDC.64 R4, c[0x0][0x388] ;  /* 0x0000e200ff047b82 */ /* 0x018ee20000000a00 */
[----:B012---:R-:W-:-:S05]  /*26a0*/  IADD3 R9, PT, PT, R2, R7, RZ ;  /* 0x0000000702097210 */ /* 0x007fca0007ffe0ff */
[----:B---3--:R-:W-:-:S05]  /*26b0*/  IMAD.WIDE R4, R9, 0x4, R4 ;  /* 0x0000000409047825 */ /* 0x008fca00078e0204 */
[----:B------:R-:W2:Y:S01]  /*26c0*/  LDG.E R11, desc[UR10][R4.64] ;  /* 0x0000000a040b7981 */ /* 0x000ea2000c1e1900 */
[----:B------:R-:W0:Y:S01]  /*26d0*/  MUFU.RCP R0, R3 ;  /* 0x0000000300007308 */ /* 0x000e220000001000 */
[----:B------:R-:W-:Y:S01]  /*26e0*/  BSSY.RECONVERGENT B2, `(.L_x_64) ;  /* 0x000000b000027945 */ /* 0x000fe20003800200 */
[----:B0-----:R-:W-:-:S04]  /*26f0*/  FFMA R9, R0, -R3, 1 ;  /* 0x3f80000000097423 */ /* 0x001fc80000000803 */
[----:B------:R-:W-:Y:S02]  /*2700*/  FFMA R0, R0, R9, R0 ;  /* 0x0000000900007223 */ /* 0x000fe40000000000 */
[----:B--2---:R-:W0:Y:S02]  /*2710*/  FCHK P0, R11, R3 ;  /* 0x000000030b007302 */ /* 0x004e240000000000 */
[----:B------:R-:W-:-:S04]  /*2720*/  FFMA R6, R0, R11, RZ ;  /* 0x0000000b00067223 */ /* 0x000fc800000000ff */
[----:B------:R-:W-:-:S04]  /*2730*/  FFMA R9, R6, -R3, R11 ;  /* 0x8000000306097223 */ /* 0x000fc8000000000b */
[----:B------:R-:W-:Y:S01]  /*2740*/  FFMA R9, R0, R9, R6 ;  /* 0x0000000900097223 */ /* 0x000fe20000000006 */
[----:B0-----:R-:W-:Y:S06]  /*2750*/  @!P0 BRA `(.L_x_65) ;  /* 0x00000000000c8947 */ /* 0x001fec0003800000 */
[----:B------:R-:W-:Y:S02]  /*2760*/  MOV R0, R11 ;  /* 0x0000000b00007202 */ /* 0x000fe40000000f00 */
[----:B------:R-:W-:-:S07]  /*2770*/  MOV R12, 0x2790 ;  /* 0x00002790000c7802 */ /* 0x000fce0000000f00 */
[----:B------:R-:W-:Y:S05]  /*2780*/  CALL.REL.NOINC `($__internal_0_$__cuda_sm3x_div_rn_noftz_f32_slowpath) ;  /* 0x0000000c00487944 */ /* 0x000fea0003c00000 */
.L_x_65:
[----:B------:R-:W-:Y:S05]  /*2790*/  BSYNC.RECONVERGENT B2 ;  /* 0x0000000000027941 */ /* 0x000fea0003800200 */
.L_x_64:
        /* <DEDUP_REMOVED lines=15> */
.L_x_67:
[----:B------:R-:W-:Y:S05]  /*2890*/  BSYNC.RECONVERGENT B2 ;  /* 0x0000000000027941 */ /* 0x000fea0003800200 */
.L_x_66:
        /* <DEDUP_REMOVED lines=14> */
.L_x_69:
[----:B------:R-:W-:Y:S05]  /*2980*/  BSYNC.RECONVERGENT B2 ;  /* 0x0000000000027941 */ /* 0x000fea0003800200 */
.L_x_68:
        /* <DEDUP_REMOVED lines=15> */
.L_x_71:
[----:B------:R-:W-:Y:S05]  /*2a80*/  BSYNC.RECONVERGENT B2 ;  /* 0x0000000000027941 */ /* 0x000fea0003800200 */
.L_x_70:
        /* <DEDUP_REMOVED lines=14> */
.L_x_73:
[----:B------:R-:W-:Y:S05]  /*2b70*/  BSYNC.RECONVERGENT B2 ;  /* 0x0000000000027941 */ /* 0x000fea0003800200 */
.L_x_72:
        /* <DEDUP_REMOVED lines=15> */
.L_x_75:
[----:B------:R-:W-:Y:S05]  /*2c70*/  BSYNC.RECONVERGENT B2 ;  /* 0x0000000000027941 */ /* 0x000fea0003800200 */
.L_x_74:
        /* <DEDUP_REMOVED lines=14> */
.L_x_77:
[----:B------:R-:W-:Y:S05]  /*2d60*/  BSYNC.RECONVERGENT B2 ;  /* 0x0000000000027941 */ /* 0x000fea0003800200 */
.L_x_76:
        /* <DEDUP_REMOVED lines=15> */
.L_x_79:
[----:B------:R-:W-:Y:S05]  /*2e60*/  BSYNC.RECONVERGENT B2 ;  /* 0x0000000000027941 */ /* 0x000fea0003800200 */
.L_x_78:
[----:B------:R0:W-:Y:S01]  /*2e70*/  STG.E desc[UR10][R4.64+0x1c], R11 ;  /* 0x00001c0b04007986 */ /* 0x0001e2000c10190a */
[----:B------:R-:W-:-:S07]  /*2e80*/  IADD3 R7, PT, PT, R7, 0x8, RZ ;  /* 0x0000000807077810 */ /* 0x000fce0007ffe0ff */
.L_x_63:
[----:B------:R-:W-:-:S13]  /*2e90*/  ISETP.NE.AND P0, PT, RZ, UR4, PT ;  /* 0x00000004ff007c0c */ /* 0x000fda000bf05270 */
[----:B------:R-:W-:Y:S05]  /*2ea0*/  @!P0 EXIT ;  /* 0x000000000000894d */ /* 0x000fea0003800000 */
[----:B------:R-:W5:Y:S01]  /*2eb0*/  LDCU UR5, c[0x0][0x394] ;  /* 0x00007280ff0577ac */ /* 0x000f620008000800 */
[----:B------:R-:W-:Y:S02]  /*2ec0*/  UISETP.GE.U32.AND UP0, UPT, UR4, 0x4, UPT ;  /* 0x000000040400788c */ /* 0x000fe4000bf06070 */
[----:B-----5:R-:W-:-:S07]  /*2ed0*/  ULOP3.LUT UR5, UR5, 0x3, URZ, 0xc0, !UPT ;  /* 0x0000000305057892 */ /* 0x020fce000f8ec0ff */
[----:B------:R-:W-:Y:S05]  /*2ee0*/  BRA.U !UP0, `(.L_x_80) ;  /* 0x0000000508087547 */ /* 0x000fea000b800000 */
[----:B0--34-:R-:W0:Y:S01]  /*2ef0*/  LDC.64 R4, c[0x0][0x388] ;  /* 0x0000e200ff047b82 */ /* 0x019e220000000a00 */
[----:B-12---:R-:W-:-:S05]  /*2f00*/  IADD3 R9, PT, PT, R2, R7, RZ ;  /* 0x0000000702097210 */ /* 0x006fca0007ffe0ff */
[----:B0-----:R-:W-:-:S05]  /*2f10*/  IMAD.WIDE R4, R9, 0x4, R4 ;  /* 0x0000000409047825 */ /* 0x001fca00078e0204 */
        /* <DEDUP_REMOVED lines=13> */
.L_x_82:
[----:B------:R-:W-:Y:S05]  /*2ff0*/  BSYNC.RECONVERGENT B2 ;  /* 0x0000000000027941 */ /* 0x000fea0003800200 */
.L_x_81:
        /* <DEDUP_REMOVED lines=15> */
.L_x_84:
[----:B------:R-:W-:Y:S05]  /*30f0*/  BSYNC.RECONVERGENT B2 ;  /* 0x0000000000027941 */ /* 0x000fea0003800200 */
.L_x_83:
        /* <DEDUP_REMOVED lines=14> */
.L_x_86:
[----:B------:R-:W-:Y:S05]  /*31e0*/  BSYNC.RECONVERGENT B2 ;  /* 0x0000000000027941 */ /* 0x000fea0003800200 */
.L_x_85:
        /* <DEDUP_REMOVED lines=15> */
.L_x_88:
[----:B------:R-:W-:Y:S05]  /*32e0*/  BSYNC.RECONVERGENT B2 ;  /* 0x0000000000027941 */ /* 0x000fea0003800200 */
.L_x_87:
[----:B------:R0:W-:Y:S01]  /*32f0*/  STG.E desc[UR10][R4.64+0xc], R11 ;  /* 0x00000c0b04007986 */ /* 0x0001e2000c10190a */
[----:B------:R-:W-:-:S07]  /*3300*/  IADD3 R7, PT, PT, R7, 0x4, RZ ;  /* 0x0000000407077810 */ /* 0x000fce0007ffe0ff */
.L_x_80:
[----:B------:R-:W-:-:S13]  /*3310*/  ISETP.NE.AND P0, PT, RZ, UR5, PT ;  /* 0x00000005ff007c0c */ /* 0x000fda000bf05270 */
[----:B------:R-:W-:Y:S05]  /*3320*/  @!P0 EXIT ;  /* 0x000000000000894d */ /* 0x000fea0003800000 */
[----:B0--34-:R-:W0:Y:S01]  /*3330*/  LDC.64 R4, c[0x0][0x388] ;  /* 0x0000e200ff047b82 */ /* 0x019e220000000a00 */
[----:B------:R-:W-:Y:S01]  /*3340*/  IADD3 R11, PT, PT, R2, R7, RZ ;  /* 0x00000007020b7210 */ /* 0x000fe20007ffe0ff */
[----:B------:R-:W-:-:S12]  /*3350*/  UIADD3 UR4, UPT, UPT, -UR5, URZ, URZ ;  /* 0x000000ff05047290 */ /* 0x000fd8000fffe1ff */
.L_x_91:
[----:B0--3--:R-:W-:-:S05]  /*3360*/  IMAD.WIDE R6, R11, 0x4, R4 ;  /* 0x000000040b067825 */ /* 0x009fca00078e0204 */
[----:B-1----:R-:W3:Y:S01]  /*3370*/  LDG.E R13, desc[UR10][R6.64] ;  /* 0x0000000a060d7981 */ /* 0x002ee2000c1e1900 */
[----:B------:R-:W2:Y:S01]  /*3380*/  MUFU.RCP R0, R3 ;  /* 0x0000000300007308 */ /* 0x000ea20000001000 */
[----:B------:R-:W-:Y:S01]  /*3390*/  UIADD3 UR4, UPT, UPT, UR4, 0x1, URZ ;  /* 0x0000000104047890 */ /* 0x000fe2000fffe0ff */
[----:B------:R-:W-:Y:S03]  /*33a0*/  BSSY.RECONVERGENT B2, `(.L_x_89) ;  /* 0x000000c000027945 */ /* 0x000fe60003800200 */
[----:B------:R-:W-:Y:S01]  /*33b0*/  UISETP.NE.AND UP0, UPT, UR4, URZ, UPT ;  /* 0x000000ff0400728c */ /* 0x000fe2000bf05270 */
[----:B--2---:R-:W-:-:S04]  /*33c0*/  FFMA R9, R0, -R3, 1 ;  /* 0x3f80000000097423 */ /* 0x004fc80000000803 */
[----:B------:R-:W-:Y:S01]  /*33d0*/  FFMA R0, R0, R9, R0 ;  /* 0x0000000900007223 */ /* 0x000fe20000000000 */
[----:B---3--:R-:W0:Y:S03]  /*33e0*/  FCHK P0, R13, R3 ;  /* 0x000000030d007302 */ /* 0x008e260000000000 */
[----:B------:R-:W-:-:S04]  /*33f0*/  FFMA R2, R0, R13, RZ ;  /* 0x0000000d00027223 */ /* 0x000fc800000000ff */
[----:B------:R-:W-:-:S04]  /*3400*/  FFMA R9, R2, -R3, R13 ;  /* 0x8000000302097223 */ /* 0x000fc8000000000d */
[----:B------:R-:W-:Y:S01]  /*3410*/  FFMA R9, R0, R9, R2 ;  /* 0x0000000900097223 */ /* 0x000fe20000000002 */
[----:B0-----:R-:W-:Y:S06]  /*3420*/  @!P0 BRA `(.L_x_90) ;  /* 0x00000000000c8947 */ /* 0x001fec0003800000 */
[----:B------:R-:W-:Y:S02]  /*3430*/  MOV R0, R13 ;  /* 0x0000000d00007202 */ /* 0x000fe40000000f00 */
[----:B------:R-:W-:-:S07]  /*3440*/  MOV R12, 0x3460 ;  /* 0x00003460000c7802 */ /* 0x000fce0000000f00 */
[----:B------:R-:W-:Y:S05]  /*3450*/  CALL.REL.NOINC `($__internal_0_$__cuda_sm3x_div_rn_noftz_f32_slowpath) ;  /* 0x0000000000147944 */ /* 0x000fea0003c00000 */
.L_x_90:
[----:B------:R-:W-:Y:S05]  /*3460*/  BSYNC.RECONVERGENT B2 ;  /* 0x0000000000027941 */ /* 0x000fea0003800200 */
.L_x_89:
[----:B------:R3:W-:Y:S01]  /*3470*/  STG.E desc[UR10][R6.64], R9 ;  /* 0x0000000906007986 */ /* 0x0007e2000c10190a */
[----:B------:R-:W-:Y:S01]  /*3480*/  IADD3 R11, PT, PT, R11, 0x1, RZ ;  /* 0x000000010b0b7810 */ /* 0x000fe20007ffe0ff */
[----:B------:R-:W-:Y:S06]  /*3490*/  BRA.U UP0, `(.L_x_91) ;  /* 0xfffffffd00b07547 */ /* 0x000fec000b83ffff */
[----:B------:R-:W-:Y:S05]  /*34a0*/  EXIT ;  /* 0x000000000000794d */ /* 0x000fea0003800000 */
        .weak           $__internal_0_$__cuda_sm3x_div_rn_noftz_f32_slowpath
        .type           $__internal_0_$__cuda_sm3x_div_rn_noftz_f32_slowpath,@function
        .size           $__internal_0_$__cuda_sm3x_div_rn_noftz_f32_slowpath,(.L_x_139 - $__internal_0_$__cuda_sm3x_div_rn_noftz_f32_slowpath)
$__internal_0_$__cuda_sm3x_div_rn_noftz_f32_slowpath:
[----:B------:R-:W-:Y:S01]  /*34b0*/  SHF.R.U32.HI R10, RZ, 0x17, R3 ;  /* 0x00000017ff0a7819 */ /* 0x000fe20000011603 */
[----:B------:R-:W-:Y:S01]  /*34c0*/  BSSY.RECONVERGENT B0, `(.L_x_92) ;  /* 0x0000063000007945 */ /* 0x000fe20003800200 */
[----:B------:R-:W-:Y:S02]  /*34d0*/  SHF.R.U32.HI R13, RZ, 0x17, R0 ;  /* 0x00000017ff0d7819 */ /* 0x000fe40000011600 */
[----:B------:R-:W-:Y:S02]  /*34e0*/  LOP3.LUT R10, R10, 0xff, RZ, 0xc0, !PT ;  /* 0x000000ff0a0a7812 */ /* 0x000fe400078ec0ff */
[----:B------:R-:W-:Y:S02]  /*34f0*/  LOP3.LUT R13, R13, 0xff, RZ, 0xc0, !PT ;  /* 0x000000ff0d0d7812 */ /* 0x000fe400078ec0ff */
[----:B------:R-:W-:Y:S02]  /*3500*/  IADD3 R16, PT, PT, R10, -0x1, RZ ;  /* 0xffffffff0a107810 */ /* 0x000fe40007ffe0ff */
[----:B------:R-:W-:-:S02]  /*3510*/  IADD3 R14, PT, PT, R13, -0x1, RZ ;  /* 0xffffffff0d0e7810 */ /* 0x000fc40007ffe0ff */
[----:B------:R-:W-:Y:S02]  /*3520*/  ISETP.GT.U32.AND P0, PT, R16, 0xfd, PT ;  /* 0x000000fd1000780c */ /* 0x000fe40003f04070 */
[----:B------:R-:W-:Y:S02]  /*3530*/  MOV R15, R3 ;  /* 0x00000003000f7202 */ /* 0x000fe40000000f00 */
[----:B------:R-:W-:-:S13]  /*3540*/  ISETP.GT.U32.OR P0, PT, R14, 0xfd, P0 ;  /* 0x000000fd0e00780c */ /* 0x000fda0000704470 */
[----:B------:R-:W-:Y:S01]  /*3550*/  @!P0 MOV R9, RZ ;  /* 0x000000ff00098202 */ /* 0x000fe20000000f00 */
[----:B------:R-:W-:Y:S06]  /*3560*/  @!P0 BRA `(.L_x_93) ;  /* 0x00000000005c8947 */ /* 0x000fec0003800000 */
[----:B------:R-:W-:Y:S02]  /*3570*/  FSETP.GTU.FTZ.AND P0, PT, |R0|, +INF , PT ;  /* 0x7f8000000000780b */ /* 0x000fe40003f1c200 */
[----:B------:R-:W-:-:S04]  /*3580*/  FSETP.GTU.FTZ.AND P1, PT, |R3|, +INF , PT ;  /* 0x7f8000000300780b */ /* 0x000fc80003f3c200 */
[----:B------:R-:W-:-:S13]  /*3590*/  PLOP3.LUT P0, PT, P0, P1, PT, 0xf8, 0x8f ;  /* 0x00000000008f781c */ /* 0x000fda0000703f70 */
[----:B------:R-:W-:Y:S05]  /*35a0*/  @P0 BRA `(.L_x_94) ;  /* 0x00000004004c0947 */ /* 0x000fea0003800000 */
[----:B------:R-:W-:-:S13]  /*35b0*/  LOP3.LUT P0, RZ, R15, 0x7fffffff, R0, 0xc8, !PT ;  /* 0x7fffffff0fff7812 */ /* 0x000fda000780c800 */
[----:B------:R-:W-:Y:S05]  /*35c0*/  @!P0 BRA `(.L_x_95) ;  /* 0x00000004003c8947 */ /* 0x000fea0003800000 */
[C---:B------:R-:W-:Y:S02]  /*35d0*/  FSETP.NEU.FTZ.AND P3, PT, |R0|.reuse, +INF , PT ;  /* 0x7f8000000000780b */ /* 0x040fe40003f7d200 */
[----:B------:R-:W-:Y:S02]  /*35e0*/  FSETP.NEU.FTZ.AND P1, PT, |R3|, +INF , PT ;  /* 0x7f8000000300780b */ /* 0x000fe40003f3d200 */
[----:B------:R-:W-:-:S11]  /*35f0*/  FSETP.NEU.FTZ.AND P0, PT, |R0|, +INF , PT ;  /* 0x7f8000000000780b */ /* 0x000fd60003f1d200 */
[----:B------:R-:W-:Y:S05]  /*3600*/  @!P1 BRA !P3, `(.L_x_95) ;  /* 0x00000004002c9947 */ /* 0x000fea0005800000 */
[----:B------:R-:W-:-:S04]  /*3610*/  LOP3.LUT P3, RZ, R0, 0x7fffffff, RZ, 0xc0, !PT ;  /* 0x7fffffff00ff7812 */ /* 0x000fc8000786c0ff */
[----:B------:R-:W-:-:S13]  /*3620*/  PLOP3.LUT P1, PT, P1, P3, PT, 0x2f, 0xf2 ;  /* 0x0000000000f2781c */ /* 0x000fda0000f26577 */
[----:B------:R-:W-:Y:S05]  /*3630*/  @P1 BRA `(.L_x_96) ;  /* 0x0000000400181947 */ /* 0x000fea0003800000 */
[----:B------:R-:W-:-:S04]  /*3640*/  LOP3.LUT P1, RZ, R15, 0x7fffffff, RZ, 0xc0, !PT ;  /* 0x7fffffff0fff7812 */ /* 0x000fc8000782c0ff */
[----:B------:R-:W-:-:S13]  /*3650*/  PLOP3.LUT P0, PT, P0, P1, PT, 0x2f, 0xf2 ;  /* 0x0000000000f2781c */ /* 0x000fda0000702577 */
[----:B------:R-:W-:Y:S05]  /*3660*/  @P0 BRA `(.L_x_97) ;  /* 0x0000000400000947 */ /* 0x000fea0003800000 */
[----:B------:R-:W-:Y:S02]  /*3670*/  ISETP.GE.AND P0, PT, R14, RZ, PT ;  /* 0x000000ff0e00720c */ /* 0x000fe40003f06270 */
[----:B------:R-:W-:-:S11]  /*3680*/  ISETP.GE.AND P1, PT, R16, RZ, PT ;  /* 0x000000ff1000720c */ /* 0x000fd60003f26270 */
[----:B------:R-:W-:Y:S01]  /*3690*/  @P0 MOV R9, RZ ;  /* 0x000000ff00090202 */ /* 0x000fe20000000f00 */
[----:B------:R-:W-:Y:S01]  /*36a0*/  @!P0 FFMA R0, R0, 1.84467440737095516160e+19, RZ ;  /* 0x5f80000000008823 */ /* 0x000fe200000000ff */
[----:B------:R-:W-:Y:S01]  /*36b0*/  @!P0 MOV R9, 0xffffffc0 ;  /* 0xffffffc000098802 */ /* 0x000fe20000000f00 */
[----:B------:R-:W-:-:S03]  /*36c0*/  @!P1 FFMA R15, R3, 1.84467440737095516160e+19, RZ ;  /* 0x5f800000030f9823 */ /* 0x000fc600000000ff */
[----:B------:R-:W-:-:S07]  /*36d0*/  @!P1 IADD3 R9, PT, PT, R9, 0x40, RZ ;  /* 0x0000004009099810 */ /* 0x000fce0007ffe0ff */
.L_x_93:
[----:B------:R-:W-:Y:S01]  /*36e0*/  LEA R14, R10, 0xc0800000, 0x17 ;  /* 0xc08000000a0e7811 */ /* 0x000fe200078eb8ff */
[----:B------:R-:W-:Y:S01]  /*36f0*/  BSSY.RECONVERGENT B1, `(.L_x_98) ;  /* 0x0000036000017945 */ /* 0x000fe20003800200 */
[----:B------:R-:W-:Y:S02]  /*3700*/  IADD3 R13, PT, PT, R13, -0x7f, RZ ;  /* 0xffffff810d0d7810 */ /* 0x000fe40007ffe0ff */
[----:B------:R-:W-:-:S03]  /*3710*/  IADD3 R16, PT, PT, -R14, R15, RZ ;  /* 0x0000000f0e107210 */ /* 0x000fc60007ffe1ff */
[C---:B------:R-:W-:Y:S01]  /*3720*/  IMAD R0, R13.reuse, -0x800000, R0 ;  /* 0xff8000000d007824 */ /* 0x040fe200078e0200 */
[----:B------:R0:W1:Y:S01]  /*3730*/  MUFU.RCP R14, R16 ;  /* 0x00000010000e7308 */ /* 0x0000620000001000 */
[----:B------:R-:W-:Y:S01]  /*3740*/  FADD.FTZ R17, -R16, -RZ ;  /* 0x800000ff10117221 */ /* 0x000fe20000010100 */
[----:B0-----:R-:W-:-:S04]  /*3750*/  IADD3 R16, PT, PT, R13, 0x7f, -R10 ;  /* 0x0000007f0d107810 */ /* 0x001fc80007ffe80a */
[----:B------:R-:W-:Y:S01]  /*3760*/  IADD3 R9, PT, PT, R16, R9, RZ ;  /* 0x0000000910097210 */ /* 0x000fe20007ffe0ff */
[----:B-1----:R-:W-:-:S04]  /*3770*/  FFMA R15, R14, R17, 1 ;  /* 0x3f8000000e0f7423 */ /* 0x002fc80000000011 */
[----:B------:R-:W-:-:S04]  /*3780*/  FFMA R15, R14, R15, R14 ;  /* 0x0000000f0e0f7223 */ /* 0x000fc8000000000e */
[----:B------:R-:W-:-:S04]  /*3790*/  FFMA R14, R0, R15, RZ ;  /* 0x0000000f000e7223 */ /* 0x000fc800000000ff */
[----:B------:R-:W-:-:S04]  /*37a0*/  FFMA R18, R17, R14, R0 ;  /* 0x0000000e11127223 */ /* 0x000fc80000000000 */
[----:B------:R-:W-:-:S04]  /*37b0*/  FFMA R14, R15, R18, R14 ;  /* 0x000000120f0e7223 */ /* 0x000fc8000000000e */
[----:B------:R-:W-:-:S04]  /*37c0*/  FFMA R17, R17, R14, R0 ;  /* 0x0000000e11117223 */ /* 0x000fc80000000000 */
[----:B------:R-:W-:-:S05]  /*37d0*/  FFMA R0, R15, R17, R14 ;  /* 0x000000110f007223 */ /* 0x000fca000000000e */
[----:B------:R-:W-:-:S04]  /*37e0*/  SHF.R.U32.HI R10, RZ, 0x17, R0 ;  /* 0x00000017ff0a7819 */ /* 0x000fc80000011600 */
[----:B------:R-:W-:-:S04]  /*37f0*/  LOP3.LUT R10, R10, 0xff, RZ, 0xc0, !PT ;  /* 0x000000ff0a0a7812 */ /* 0x000fc800078ec0ff */
[----:B------:R-:W-:-:S04]  /*3800*/  IADD3 R10, PT, PT, R10, R9, RZ ;  /* 0x000000090a0a7210 */ /* 0x000fc80007ffe0ff */
[----:B------:R-:W-:-:S04]  /*3810*/  IADD3 R13, PT, PT, R10, -0x1, RZ ;  /* 0xffffffff0a0d7810 */ /* 0x000fc80007ffe0ff */
[----:B------:R-:W-:-:S13]  /*3820*/  ISETP.GE.U32.AND P0, PT, R13, 0xfe, PT ;  /* 0x000000fe0d00780c */ /* 0x000fda0003f06070 */
[----:B------:R-:W-:Y:S05]  /*3830*/  @!P0 BRA `(.L_x_99) ;  /* 0x0000000000808947 */ /* 0x000fea0003800000 */
[----:B------:R-:W-:-:S13]  /*3840*/  ISETP.GT.AND P0, PT, R10, 0xfe, PT ;  /* 0x000000fe0a00780c */ /* 0x000fda0003f04270 */
[----:B------:R-:W-:Y:S05]  /*3850*/  @P0 BRA `(.L_x_100) ;  /* 0x00000000006c0947 */ /* 0x000fea0003800000 */
[----:B------:R-:W-:-:S13]  /*3860*/  ISETP.GE.AND P0, PT, R10, 0x1, PT ;  /* 0x000000010a00780c */ /* 0x000fda0003f06270 */
[----:B------:R-:W-:Y:S05]  /*3870*/  @P0 BRA `(.L_x_101) ;  /* 0x0000000000740947 */ /* 0x000fea0003800000 */
[----:B------:R-:W-:Y:S02]  /*3880*/  ISETP.GE.AND P0, PT, R10, -0x18, PT ;  /* 0xffffffe80a00780c */ /* 0x000fe40003f06270 */
[----:B------:R-:W-:-:S11]  /*3890*/  LOP3.LUT R0, R0, 0x80000000, RZ, 0xc0, !PT ;  /* 0x8000000000007812 */ /* 0x000fd600078ec0ff */
[----:B------:R-:W-:Y:S05]  /*38a0*/  @!P0 BRA `(.L_x_101) ;  /* 0x0000000000688947 */ /* 0x000fea0003800000 */
[-CC-:B------:R-:W-:Y:S01]  /*38b0*/  FFMA.RZ R9, R15, R17.reuse, R14.reuse ;  /* 0x000000110f097223 */ /* 0x180fe2000000c00e */
[C---:B------:R-:W-:Y:S02]  /*38c0*/  IADD3 R16, PT, PT, R10.reuse, 0x20, RZ ;  /* 0x000000200a107810 */ /* 0x040fe40007ffe0ff */
[C---:B------:R-:W-:Y:S02]  /*38d0*/  ISETP.NE.AND P3, PT, R10.reuse, RZ, PT ;  /* 0x000000ff0a00720c */ /* 0x040fe40003f65270 */
[----:B------:R-:W-:Y:S01]  /*38e0*/  LOP3.LUT R13, R9, 0x7fffff, RZ, 0xc0, !PT ;  /* 0x007fffff090d7812 */ /* 0x000fe200078ec0ff */
[CCC-:B------:R-:W-:Y:S01]  /*38f0*/  FFMA.RP R9, R15.reuse, R17.reuse, R14.reuse ;  /* 0x000000110f097223 */ /* 0x1c0fe2000000800e */
[----:B------:R-:W-:Y:S01]  /*3900*/  FFMA.RM R14, R15, R17, R14 ;  /* 0x000000110f0e7223 */ /* 0x000fe2000000400e */
[----:B------:R-:W-:Y:S02]  /*3910*/  ISETP.NE.AND P1, PT, R10, RZ, PT ;  /* 0x000000ff0a00720c */ /* 0x000fe40003f25270 */
[----:B------:R-:W-:-:S02]  /*3920*/  LOP3.LUT R13, R13, 0x800000, RZ, 0xfc, !PT ;  /* 0x008000000d0d7812 */ /* 0x000fc400078efcff */
[----:B------:R-:W-:Y:S02]  /*3930*/  IADD3 R10, PT, PT, -R10, RZ, RZ ;  /* 0x000000ff0a0a7210 */ /* 0x000fe40007ffe1ff */
[----:B------:R-:W-:Y:S02]  /*3940*/  SHF.L.U32 R16, R13, R16, RZ ;  /* 0x000000100d107219 */ /* 0x000fe400000006ff */
[----:B------:R-:W-:Y:S02]  /*3950*/  FSETP.NEU.FTZ.AND P0, PT, R9, R14, PT ;  /* 0x0000000e0900720b */ /* 0x000fe40003f1d000 */
[----:B------:R-:W-:Y:S02]  /*3960*/  SEL R10, R10, RZ, P3 ;  /* 0x000000ff0a0a7207 */ /* 0x000fe40001800000 */
[----:B------:R-:W-:Y:S02]  /*3970*/  ISETP.NE.AND P1, PT, R16, RZ, P1 ;  /* 0x000000ff1000720c */ /* 0x000fe40000f25270 */
[----:B------:R-:W-:-:S02]  /*3980*/  SHF.R.U32.HI R10, RZ, R10, R13 ;  /* 0x0000000aff0a7219 */ /* 0x000fc4000001160d */
[----:B------:R-:W-:Y:S02]  /*3990*/  PLOP3.LUT P0, PT, P0, P1, PT, 0xf8, 0x8f ;  /* 0x00000000008f781c */ /* 0x000fe40000703f70 */
[----:B------:R-:W-:Y:S02]  /*39a0*/  SHF.R.U32.HI R14, RZ, 0x1, R10 ;  /* 0x00000001ff0e7819 */ /* 0x000fe4000001160a */
[----:B------:R-:W-:-:S04]  /*39b0*/  SEL R9, RZ, 0x1, !P0 ;  /* 0x00000001ff097807 */ /* 0x000fc80004000000 */
[----:B------:R-:W-:-:S04]  /*39c0*/  LOP3.LUT R9, R9, 0x1, R14, 0xf8, !PT ;  /* 0x0000000109097812 */ /* 0x000fc800078ef80e */
[----:B------:R-:W-:-:S04]  /*39d0*/  LOP3.LUT R9, R9, R10, RZ, 0xc0, !PT ;  /* 0x0000000a09097212 */ /* 0x000fc800078ec0ff */
[----:B------:R-:W-:-:S04]  /*39e0*/  IADD3 R9, PT, PT, R14, R9, RZ ;  /* 0x000000090e097210 */ /* 0x000fc80007ffe0ff */
[----:B------:R-:W-:Y:S01]  /*39f0*/  LOP3.LUT R0, R9, R0, RZ, 0xfc, !PT ;  /* 0x0000000009007212 */ /* 0x000fe200078efcff */
[----:B------:R-:W-:Y:S06]  /*3a00*/  BRA `(.L_x_101) ;  /* 0x0000000000107947 */ /* 0x000fec0003800000 */
.L_x_100:
[----:B------:R-:W-:-:S04]  /*3a10*/  LOP3.LUT R0, R0, 0x80000000, RZ, 0xc0, !PT ;  /* 0x8000000000007812 */ /* 0x000fc800078ec0ff */
[----:B------:R-:W-:Y:S01]  /*3a20*/  LOP3.LUT R0, R0, 0x7f800000, RZ, 0xfc, !PT ;  /* 0x7f80000000007812 */ /* 0x000fe200078efcff */
[----:B------:R-:W-:Y:S06]  /*3a30*/  BRA `(.L_x_101) ;  /* 0x0000000000047947 */ /* 0x000fec0003800000 */
.L_x_99:
[----:B------:R-:W-:-:S07]  /*3a40*/  LEA R0, R9, R0, 0x17 ;  /* 0x0000000009007211 */ /* 0x000fce00078eb8ff */
.L_x_101:
[----:B------:R-:W-:Y:S05]  /*3a50*/  BSYNC.RECONVERGENT B1 ;  /* 0x0000000000017941 */ /* 0x000fea0003800200 */
.L_x_98:
[----:B------:R-:W-:Y:S05]  /*3a60*/  BRA `(.L_x_102) ;  /* 0x0000000000207947 */ /* 0x000fea0003800000 */
.L_x_97:
[----:B------:R-:W-:-:S04]  /*3a70*/  LOP3.LUT R0, R15, 0x80000000, R0, 0x48, !PT ;  /* 0x800000000f007812 */ /* 0x000fc800078e4800 */
[----:B------:R-:W-:Y:S01]  /*3a80*/  LOP3.LUT R0, R0, 0x7f800000, RZ, 0xfc, !PT ;  /* 0x7f80000000007812 */ /* 0x000fe200078efcff */
[----:B------:R-:W-:Y:S06]  /*3a90*/  BRA `(.L_x_102) ;  /* 0x0000000000147947 */ /* 0x000fec0003800000 */
.L_x_96:
[----:B------:R-:W-:Y:S01]  /*3aa0*/  LOP3.LUT R0, R15, 0x80000000, R0, 0x48, !PT ;  /* 0x800000000f007812 */ /* 0x000fe200078e4800 */
[----:B------:R-:W-:Y:S06]  /*3ab0*/  BRA `(.L_x_102) ;  /* 0x00000000000c7947 */ /* 0x000fec0003800000 */
.L_x_95:
[----:B------:R-:W0:Y:S01]  /*3ac0*/  MUFU.RSQ R0, -QNAN ;  /* 0xffc0000000007908 */ /* 0x000e220000001400 */
[----:B------:R-:W-:Y:S05]  /*3ad0*/  BRA `(.L_x_102) ;  /* 0x0000000000047947 */ /* 0x000fea0003800000 */
.L_x_94:
[----:B------:R-:W-:-:S07]  /*3ae0*/  FADD.FTZ R0, R0, R3 ;  /* 0x0000000300007221 */ /* 0x000fce0000010000 */
.L_x_102:
[----:B------:R-:W-:Y:S05]  /*3af0*/  BSYNC.RECONVERGENT B0 ;  /* 0x0000000000007941 */ /* 0x000fea0003800200 */
.L_x_92:
[----:B------:R-:W-:Y:S01]  /*3b00*/  HFMA2 R13, -RZ, RZ, 0, 0 ;  /* 0x00000000ff0d7431 */ /* 0x000fe200000001ff */
[----:B0-----:R-:W-:-:S03]  /*3b10*/  MOV R9, R0 ;  /* 0x0000000000097202 */ /* 0x001fc60000000f00 */
[----:B------:R-:W-:Y:S05]  /*3b20*/  RET.REL.NODEC R12 `(_Z14softmax_kernelPfS_ii) ;  /* 0xffffffc40c347950 */ /* 0x000fea0003c3ffff */
.L_x_103:
        /* <DEDUP_REMOVED lines=13> */
.L_x_139:


//--------------------- .text._Z15backward_kernelPfS_S_S_iiibf --------------------------
	.section	.text._Z15backward_kernelPfS_S_S_iiibf,"ax",@progbits
	.align	128
        .global         _Z15backward_kernelPfS_S_S_iiibf
        .type           _Z15backward_kernelPfS_S_S_iiibf,@function
        .size           _Z15backward_kernelPfS_S_S_iiibf,(.L_x_140 - _Z15backward_kernelPfS_S_S_iiibf)
        .other          _Z15backward_kernelPfS_S_S_iiibf,@"STO_CUDA_ENTRY STV_DEFAULT"
_Z15backward_kernelPfS_S_S_iiibf:
.text._Z15backward_kernelPfS_S_S_iiibf:
[----:B------:R-:W-:Y:S01]  /*0000*/  LDC R1, c[0x0][0x37c] ;  /* 0x0000df00ff017b82 */ /* 0x000fe20000000800 */
[----:B------:R-:W0:Y:S07]  /*0010*/  S2R R3, SR_TID.X ;  /* 0x0000000000037919 */ /* 0x000e2e0000002100 */
[----:B------:R-:W1:Y:S01]  /*0020*/  LDC R5, c[0x0][0x364] ;  /* 0x0000d900ff057b82 */ /* 0x000e620000000800 */
[----:B------:R-:W2:Y:S01]  /*0030*/  LDCU UR6, c[0x0][0x3a8] ;  /* 0x00007500ff0677ac */ /* 0x000ea20008000800 */
[----:B------:R-:W-:Y:S01]  /*0040*/  BSSY.RECONVERGENT B0, `(.L_x_104) ;  /* 0x000009a000007945 */ /* 0x000fe20003800200 */
[----:B------:R-:W1:Y:S01]  /*0050*/  S2R R4, SR_TID.Y ;  /* 0x0000000000047919 */ /* 0x000e620000002200 */
[----:B------:R-:W3:Y:S04]  /*0060*/  LDCU.64 UR8, c[0x0][0x358] ;  /* 0x00006b00ff0877ac */ /* 0x000ee80008000a00 */
[----:B------:R-:W0:Y:S08]  /*0070*/  S2UR UR5, SR_CTAID.X ;  /* 0x00000000000579c3 */ /* 0x000e300000002500 */
[----:B------:R-:W0:Y:S08]  /*0080*/  LDC R2, c[0x0][0x360] ;  /* 0x0000d800ff027b82 */ /* 0x000e300000000800 */
[----:B------:R-:W1:Y:S08]  /*0090*/  S2UR UR4, SR_CTAID.Y ;  /* 0x00000000000479c3 */ /* 0x000e700000002600 */
[----:B------:R-:W4:Y:S01]  /*00a0*/  LDC R0, c[0x0][0x3a4] ;  /* 0x0000e900ff007b82 */ /* 0x000f220000000800 */
[----:B0-----:R-:W-:Y:S01]  /*00b0*/  IMAD R2, R2, UR5, R3 ;  /* 0x0000000502027c24 */ /* 0x001fe2000f8e0203 */
[----:B--2---:R-:W-:-:S04]  /*00c0*/  MOV R3, UR6 ;  /* 0x0000000600037c02 */ /* 0x004fc80008000f00 */
[----:B------:R-:W-:Y:S01]  /*00d0*/  ISETP.GE.AND P0, PT, R2, R3, PT ;  /* 0x000000030200720c */ /* 0x000fe20003f06270 */
[----:B-1----:R-:W-:-:S05]  /*00e0*/  IMAD R5, R5, UR4, R4 ;  /* 0x0000000405057c24 */ /* 0x002fca000f8e0204 */
[----:B----4-:R-:W-:-:S13]  /*00f0*/  ISETP.GE.OR P0, PT, R5, R0, P0 ;  /* 0x000000000500720c */ /* 0x010fda0000706670 */
[----:B---3--:R-:W-:Y:S05]  /*0100*/  @P0 BRA `(.L_x_105) ;  /* 0x0000000800340947 */ /* 0x008fea0003800000 */
[----:B------:R-:W0:Y:S01]  /*0110*/  LDC R4, c[0x0][0x3a0] ;  /* 0x0000e800ff047b82 */ /* 0x000e220000000800 */
[----:B------:R-:W-:Y:S01]  /*0120*/  HFMA2 R29, -RZ, RZ, 0, 0 ;  /* 0x00000000ff1d7431 */ /* 0x000fe200000001ff */
[----:B0-----:R-:W-:-:S13]  /*0130*/  ISETP.GE.AND P0, PT, R4, 0x1, PT ;  /* 0x000000010400780c */ /* 0x001fda0003f06270 */
[----:B------:R-:W-:Y:S05]  /*0140*/  @!P0 BRA `(.L_x_106) ;  /* 0x0000000400d08947 */ /* 0x000fea0003800000 */
[C---:B------:R-:W-:Y:S02]  /*0150*/  ISETP.GE.U32.AND P0, PT, R4.reuse, 0x8, PT ;  /* 0x000000080400780c */ /* 0x040fe40003f06070 */
[----:B------:R-:W-:Y:S02]  /*0160*/  LOP3.LUT R7, R4, 0x7, RZ, 0xc0, !PT ;  /* 0x0000000704077812 */ /* 0x000fe400078ec0ff */
[----:B------:R-:W-:Y:S02]  /*0170*/  MOV R29, RZ ;  /* 0x000000ff001d7202 */ /* 0x000fe40000000f00 */
[----:B------:R-:W-:Y:S02]  /*0180*/  ISETP.NE.AND P1, PT, R7, RZ, PT ;  /* 0x000000ff0700720c */ /* 0x000fe40003f25270 */
[----:B------:R-:W-:-:S05]  /*0190*/  MOV R8, RZ ;  /* 0x000000ff00087202 */ /* 0x000fca0000000f00 */
[----:B------:R-:W-:Y:S06]  /*01a0*/  @!P0 BRA `(.L_x_107) ;  /* 0x0000000000d08947 */ /* 0x000fec0003800000 */
[----:B------:R-:W-:Y:S02]  /*01b0*/  LOP3.LUT R8, R4, 0x7ffffff8, RZ, 0xc0, !PT ;  /* 0x7ffffff804087812 */ /* 0x000fe400078ec0ff */
[----:B------:R-:W-:Y:S02]  /*01c0*/  MOV R29, RZ ;  /* 0x000000ff001d7202 */ /* 0x000fe40000000f00 */
[----:B------:R-:W-:Y:S02]  /*01d0*/  MOV R9, R5 ;  /* 0x0000000500097202 */ /* 0x000fe40000000f00 */
[----:B------:R-:W-:Y:S02]  /*01e0*/  MOV R6, R2 ;  /* 0x0000000200067202 */ /* 0x000fe40000000f00 */
[----:B------:R-:W-:-:S07]  /*01f0*/  IADD3 R10, PT, PT, -R8, RZ, RZ ;  /* 0x000000ff080a7210 */ /* 0x000fce0007ffe1ff */
.L_x_108:
[----:B------:R-:W0:Y:S08]  /*0200*/  LDC.64 R14, c[0x0][0x388] ;  /* 0x0000e200ff0e7b82 */ /* 0x000e300000000a00 */
[----:B------:R-:W1:Y:S01]  /*0210*/  LDC.64 R26, c[0x0][0x380] ;  /* 0x0000e000ff1a7b82 */ /* 0x000e620000000a00 */
[----:B0-----:R-:W-:-:S05]  /*0220*/  IMAD.WIDE R14, R9, 0x4, R14 ;  /* 0x00000004090e7825 */ /* 0x001fca00078e020e */
[----:B------:R0:W2:Y:S01]  /*0230*/  LDG.E R22, desc[UR8][R14.64] ;  /* 0x000000080e167981 */ /* 0x0000a2000c1e1900 */
[----:B-1----:R-:W-:-:S05]  /*0240*/  IMAD.WIDE R26, R6, 0x4, R26 ;  /* 0x00000004061a7825 */ /* 0x002fca00078e021a */
[----:B------:R-:W2:Y:S01]  /*0250*/  LDG.E R11, desc[UR8][R26.64] ;  /* 0x000000081a0b7981 */ /* 0x000ea2000c1e1900 */
[----:B0-----:R-:W-:-:S04]  /*0260*/  IMAD.WIDE R14, R0, 0x4, R14 ;  /* 0x00000004000e7825 */ /* 0x001fc800078e020e */
[C---:B------:R-:W-:Y:S01]  /*0270*/  IMAD.WIDE R20, R3.reuse, 0x4, R26 ;  /* 0x0000000403147825 */ /* 0x040fe200078e021a */
[----:B------:R-:W3:Y:S03]  /*0280*/  LDG.E R28, desc[UR8][R14.64] ;  /* 0x000000080e1c7981 */ /* 0x000ee6000c1e1900 */
[----:B------:R-:W-:Y:S01]  /*0290*/  IMAD.WIDE R24, R0, 0x4, R14 ;  /* 0x0000000400187825 */ /* 0x000fe200078e020e */
[----:B------:R-:W3:Y:S03]  /*02a0*/  LDG.E R27, desc[UR8][R20.64] ;  /* 0x00000008141b7981 */ /* 0x000ee6000c1e1900 */
[----:B------:R-:W-:-:S04]  /*02b0*/  IMAD.WIDE R12, R3, 0x4, R20 ;  /* 0x00000004030c7825 */ /* 0x000fc800078e0214 */
[C---:B------:R-:W-:Y:S01]  /*02c0*/  IMAD.WIDE R16, R0.reuse, 0x4, R24 ;  /* 0x0000000400107825 */ /* 0x040fe200078e0218 */
[----:B------:R-:W4:Y:S04]  /*02d0*/  LDG.E R26, desc[UR8][R12.64] ;  /* 0x000000080c1a7981 */ /* 0x000f28000c1e1900 */
[----:B------:R0:W5:Y:S01]  /*02e0*/  LDG.E R23, desc[UR8][R16.64] ;  /* 0x0000000810177981 */ /* 0x000162000c1e1900 */
[----:B------:R-:W-:-:S03]  /*02f0*/  IMAD.WIDE R18, R0, 0x4, R16 ;  /* 0x0000000400127825 */ /* 0x000fc600078e0210 */
[----:B------:R-:W4:Y:S01]  /*0300*/  LDG.E R25, desc[UR8][R24.64] ;  /* 0x0000000818197981 */ /* 0x000f22000c1e1900 */
[----:B0-----:R-:W-:-:S03]  /*0310*/  IMAD.WIDE R16, R3, 0x4, R12 ;  /* 0x0000000403107825 */ /* 0x001fc600078e020c */
[----:B------:R0:W5:Y:S01]  /*0320*/  LDG.E R21, desc[UR8][R18.64] ;  /* 0x0000000812157981 */ /* 0x000162000c1e1900 */
[----:B------:R-:W-:-:S03]  /*0330*/  IMAD.WIDE R14, R0, 0x4, R18 ;  /* 0x00000004000e7825 */ /* 0x000fc600078e0212 */
[----:B------:R1:W5:Y:S04]  /*0340*/  LDG.E R24, desc[UR8][R16.64] ;  /* 0x0000000810187981 */ /* 0x000368000c1e1900 */
[----:B------:R1:W5:Y:S01]  /*0350*/  LDG.E R13, desc[UR8][R14.64] ;  /* 0x000000080e0d7981 */ /* 0x000362000c1e1900 */
[----:B0-----:R-:W-:-:S04]  /*0360*/  IMAD.WIDE R18, R3, 0x4, R16 ;  /* 0x0000000403127825 */ /* 0x001fc800078e0210 */
[----:B-1----:R-:W-:-:S04]  /*0370*/  IMAD.WIDE R16, R3, 0x4, R18 ;  /* 0x0000000403107825 */ /* 0x002fc800078e0212 */
[C---:B------:R-:W-:Y:S01]  /*0380*/  IMAD.WIDE R14, R0.reuse, 0x4, R14 ;  /* 0x00000004000e7825 */ /* 0x040fe200078e020e */
[----:B------:R-:W5:Y:S04]  /*0390*/  LDG.E R20, desc[UR8][R16.64] ;  /* 0x0000000810147981 */ /* 0x000f68000c1e1900 */
[----:B------:R0:W5:Y:S02]  /*03a0*/  LDG.E R12, desc[UR8][R14.64] ;  /* 0x000000080e0c7981 */ /* 0x000164000c1e1900 */
[----:B0-----:R-:W-:-:S04]  /*03b0*/  IMAD.WIDE R14, R0, 0x4, R14 ;  /* 0x00000004000e7825 */ /* 0x001fc800078e020e */
[----:B--2---:R-:W-:Y:S02]  /*03c0*/  FFMA R11, R22, R11, R29 ;  /* 0x0000000b160b7223 */ /* 0x004fe4000000001d */
[----:B------:R0:W2:Y:S04]  /*03d0*/  LDG.E R22, desc[UR8][R18.64] ;  /* 0x0000000812167981 */ /* 0x0000a8000c1e1900 */
[----:B------:R-:W2:Y:S01]  /*03e0*/  LDG.E R29, desc[UR8][R14.64] ;  /* 0x000000080e1d7981 */ /* 0x000ea2000c1e1900 */
[----:B0-----:R-:W-:-:S05]  /*03f0*/  IMAD.WIDE R18, R3, 0x4, R16 ;  /* 0x0000000403127825 */ /* 0x001fca00078e0210 */
[----:B------:R0:W2:Y:S02]  /*0400*/  LDG.E R17, desc[UR8][R18.64] ;  /* 0x0000000812117981 */ /* 0x0000a4000c1e1900 */
[----:B0-----:R-:W-:-:S06]  /*0410*/  IMAD.WIDE R18, R3, 0x4, R18 ;  /* 0x0000000403127825 */ /* 0x001fcc00078e0212 */
[----:B------:R-:W2:Y:S01]  /*0420*/  LDG.E R18, desc[UR8][R18.64] ;  /* 0x0000000812127981 */ /* 0x000ea2000c1e1900 */
[----:B---3--:R-:W-:Y:S01]  /*0430*/  FFMA R28, R28, R27, R11 ;  /* 0x0000001b1c1c7223 */ /* 0x008fe2000000000b */
[----:B------:R-:W-:-:S03]  /*0440*/  IADD3 R10, PT, PT, R10, 0x8, RZ ;  /* 0x000000080a0a7810 */ /* 0x000fc60007ffe0ff */
[----:B----4-:R-:W-:Y:S01]  /*0450*/  FFMA R26, R25, R26, R28 ;  /* 0x0000001a191a7223 */ /* 0x010fe2000000001c */
[----:B------:R-:W-:-:S03]  /*0460*/  ISETP.NE.AND P0, PT, R10, RZ, PT ;  /* 0x000000ff0a00720c */ /* 0x000fc60003f05270 */
[----:B-----5:R-:W-:Y:S01]  /*0470*/  FFMA R24, R23, R24, R26 ;  /* 0x0000001817187223 */ /* 0x020fe2000000001a */
[----:B------:R-:W-:Y:S02]  /*0480*/  LEA R9, R0, R9, 0x3 ;  /* 0x0000000900097211 */ /* 0x000fe400078e18ff */
[----:B------:R-:W-:Y:S01]  /*0490*/  LEA R6, R3, R6, 0x3 ;  /* 0x0000000603067211 */ /* 0x000fe200078e18ff */
[----:B--2---:R-:W-:-:S04]  /*04a0*/  FFMA R22, R21, R22, R24 ;  /* 0x0000001615167223 */ /* 0x004fc80000000018 */
[----:B------:R-:W-:-:S04]  /*04b0*/  FFMA R13, R13, R20, R22 ;  /* 0x000000140d0d7223 */ /* 0x000fc80000000016 */
[----:B------:R-:W-:-:S04]  /*04c0*/  FFMA R12, R12, R17, R13 ;  /* 0x000000110c0c7223 */ /* 0x000fc8000000000d */
[----:B------:R-:W-:Y:S01]  /*04d0*/  FFMA R29, R29, R18, R12 ;  /* 0x000000121d1d7223 */ /* 0x000fe2000000000c */
[----:B------:R-:W-:Y:S06]  /*04e0*/  @P0 BRA `(.L_x_108) ;  /* 0xfffffffc00440947 */ /* 0x000fec000383ffff */
.L_x_107:
[----:B------:R-:W-:Y:S05]  /*04f0*/  @!P1 BRA `(.L_x_106) ;  /* 0x0000000000e49947 */ /* 0x000fea0003800000 */
[----:B------:R-:W-:Y:S02]  /*0500*/  ISETP.GE.U32.AND P0, PT, R7, 0x4, PT ;  /* 0x000000040700780c */ /* 0x000fe40003f06070 */
[----:B------:R-:W-:-:S04]  /*0510*/  LOP3.LUT R9, R4, 0x3, RZ, 0xc0, !PT ;  /* 0x0000000304097812 */ /* 0x000fc800078ec0ff */
[----:B------:R-:W-:-:S07]  /*0520*/  ISETP.NE.AND P1, PT, R9, RZ, PT ;  /* 0x000000ff0900720c */ /* 0x000fce0003f25270 */
[----:B------:R-:W-:Y:S06]  /*0530*/  @!P0 BRA `(.L_x_109) ;  /* 0x0000000000648947 */ /* 0x000fec0003800000 */
[----:B------:R-:W0:Y:S01]  /*0540*/  LDC.64 R20, c[0x0][0x388] ;  /* 0x0000e200ff147b82 */ /* 0x000e220000000a00 */
[C---:B------:R-:W-:Y:S02]  /*0550*/  IMAD R7, R8.reuse, R0, R5 ;  /* 0x0000000008077224 */ /* 0x040fe400078e0205 */
[----:B------:R-:W-:-:S05]  /*0560*/  IMAD R11, R8, R3, R2 ;  /* 0x00000003080b7224 */ /* 0x000fca00078e0202 */
[----:B------:R-:W1:Y:S01]  /*0570*/  LDC.64 R22, c[0x0][0x380] ;  /* 0x0000e000ff167b82 */ /* 0x000e620000000a00 */
[----:B0-----:R-:W-:-:S04]  /*0580*/  IMAD.WIDE R20, R7, 0x4, R20 ;  /* 0x0000000407147825 */ /* 0x001fc800078e0214 */
[----:B-1----:R-:W-:-:S04]  /*0590*/  IMAD.WIDE R22, R11, 0x4, R22 ;  /* 0x000000040b167825 */ /* 0x002fc800078e0216 */
[C---:B------:R-:W-:Y:S02]  /*05a0*/  IMAD.WIDE R10, R0.reuse, 0x4, R20 ;  /* 0x00000004000a7825 */ /* 0x040fe400078e0214 */
[----:B------:R-:W2:Y:S02]  /*05b0*/  LDG.E R20, desc[UR8][R20.64] ;  /* 0x0000000814147981 */ /* 0x000ea4000c1e1900 */
[C---:B------:R-:W-:Y:S02]  /*05c0*/  IMAD.WIDE R12, R3.reuse, 0x4, R22 ;  /* 0x00000004030c7825 */ /* 0x040fe400078e0216 */
[----:B------:R-:W2:Y:S02]  /*05d0*/  LDG.E R22, desc[UR8][R22.64] ;  /* 0x0000000816167981 */ /* 0x000ea4000c1e1900 */
[----:B------:R-:W-:Y:S02]  /*05e0*/  IMAD.WIDE R14, R0, 0x4, R10 ;  /* 0x00000004000e7825 */ /* 0x000fe400078e020a */
[----:B------:R-:W3:Y:S02]  /*05f0*/  LDG.E R11, desc[UR8][R10.64] ;  /* 0x000000080a0b7981 */ /* 0x000ee4000c1e1900 */
[----:B------:R-:W-:-:S02]  /*0600*/  IMAD.WIDE R6, R3, 0x4, R12 ;  /* 0x0000000403067825 */ /* 0x000fc400078e020c */
[----:B------:R-:W3:Y:S02]  /*0610*/  LDG.E R12, desc[UR8][R12.64] ;  /* 0x000000080c0c7981 */ /* 0x000ee4000c1e1900 */
[----:B------:R-:W-:Y:S02]  /*0620*/  IMAD.WIDE R16, R0, 0x4, R14 ;  /* 0x0000000400107825 */ /* 0x000fe400078e020e */
[----:B------:R-:W4:Y:S02]  /*0630*/  LDG.E R25, desc[UR8][R14.64] ;  /* 0x000000080e197981 */ /* 0x000f24000c1e1900 */
[----:B------:R-:W-:Y:S02]  /*0640*/  IMAD.WIDE R18, R3, 0x4, R6 ;  /* 0x0000000403127825 */ /* 0x000fe400078e0206 */
[----:B------:R-:W4:Y:S04]  /*0650*/  LDG.E R6, desc[UR8][R6.64] ;  /* 0x0000000806067981 */ /* 0x000f28000c1e1900 */
[----:B------:R-:W5:Y:S04]  /*0660*/  LDG.E R17, desc[UR8][R16.64] ;  /* 0x0000000810117981 */ /* 0x000f68000c1e1900 */
[----:B------:R-:W5:Y:S01]  /*0670*/  LDG.E R18, desc[UR8][R18.64] ;  /* 0x0000000812127981 */ /* 0x000f62000c1e1900 */
[----:B------:R-:W-:Y:S01]  /*0680*/  IADD3 R8, PT, PT, R8, 0x4, RZ ;  /* 0x0000000408087810 */ /* 0x000fe20007ffe0ff */
[----:B--2---:R-:W-:-:S04]  /*0690*/  FFMA R20, R20, R22, R29 ;  /* 0x0000001614147223 */ /* 0x004fc8000000001d */
[----:B---3--:R-:W-:-:S04]  /*06a0*/  FFMA R20, R11, R12, R20 ;  /* 0x0000000c0b147223 */ /* 0x008fc80000000014 */
[----:B----4-:R-:W-:-:S04]  /*06b0*/  FFMA R20, R25, R6, R20 ;  /* 0x0000000619147223 */ /* 0x010fc80000000014 */
[----:B-----5:R-:W-:-:S07]  /*06c0*/  FFMA R29, R17, R18, R20 ;  /* 0x00000012111d7223 */ /* 0x020fce0000000014 */
.L_x_109:
[----:B------:R-:W-:Y:S05]  /*06d0*/  @!P1 BRA `(.L_x_106) ;  /* 0x00000000006c9947 */ /* 0x000fea0003800000 */
[----:B------:R-:W0:Y:S01]  /*06e0*/  LDC.64 R14, c[0x0][0x388] ;  /* 0x0000e200ff0e7b82 */ /* 0x000e220000000a00 */
[----:B------:R-:W-:Y:S02]  /*06f0*/  ISETP.NE.AND P0, PT, R9, 0x1, PT ;  /* 0x000000010900780c */ /* 0x000fe40003f05270 */
[----:B------:R-:W-:-:S04]  /*0700*/  LOP3.LUT R9, R4, 0x1, RZ, 0xc0, !PT ;  /* 0x0000000104097812 */ /* 0x000fc800078ec0ff */
[----:B------:R-:W-:Y:S01]  /*0710*/  ISETP.NE.U32.AND P1, PT, R9, 0x1, PT ;  /* 0x000000010900780c */ /* 0x000fe20003f25070 */
[----:B------:R-:W1:Y:S06]  /*0720*/  LDC.64 R12, c[0x0][0x380] ;  /* 0x0000e000ff0c7b82 */ /* 0x000e6c0000000a00 */
[C---:B------:R-:W-:Y:S02]  /*0730*/  @P0 IMAD R19, R8.reuse, R0, R5 ;  /* 0x0000000008130224 */ /* 0x040fe400078e0205 */
[----:B------:R-:W2:Y:S01]  /*0740*/  LDC.64 R6, c[0x0][0x388] ;  /* 0x0000e200ff067b82 */ /* 0x000ea20000000a00 */
[C---:B------:R-:W-:Y:S01]  /*0750*/  @P0 IMAD R9, R8.reuse, R3, R2 ;  /* 0x0000000308090224 */ /* 0x040fe200078e0202 */
[----:B------:R-:W-:-:S06]  /*0760*/  @P0 IADD3 R8, PT, PT, R8, 0x2, RZ ;  /* 0x0000000208080810 */ /* 0x000fcc0007ffe0ff */
[----:B------:R-:W3:Y:S01]  /*0770*/  LDC.64 R10, c[0x0][0x380] ;  /* 0x0000e000ff0a7b82 */ /* 0x000ee20000000a00 */
[----:B0-----:R-:W-:-:S04]  /*0780*/  @P0 IMAD.WIDE R18, R19, 0x4, R14 ;  /* 0x0000000413120825 */ /* 0x001fc800078e020e */
[----:B-1----:R-:W-:Y:S01]  /*0790*/  @P0 IMAD.WIDE R12, R9, 0x4, R12 ;  /* 0x00000004090c0825 */ /* 0x002fe200078e020c */
[----:B------:R-:W4:Y:S03]  /*07a0*/  @P0 LDG.E R16, desc[UR8][R18.64] ;  /* 0x0000000812100981 */ /* 0x000f26000c1e1900 */
[C---:B------:R-:W-:Y:S02]  /*07b0*/  @!P1 IMAD R17, R8.reuse, R0, R5 ;  /* 0x0000000008119224 */ /* 0x040fe400078e0205 */
[----:B------:R-:W-:Y:S02]  /*07c0*/  @!P1 IMAD R21, R8, R3, R2 ;  /* 0x0000000308159224 */ /* 0x000fe400078e0202 */
[----:B------:R-:W-:-:S04]  /*07d0*/  @P0 IMAD.WIDE R14, R0, 0x4, R18 ;  /* 0x00000004000e0825 */ /* 0x000fc800078e0212 */
[----:B------:R-:W-:Y:S02]  /*07e0*/  @P0 IMAD.WIDE R8, R3, 0x4, R12 ;  /* 0x0000000403080825 */ /* 0x000fe400078e020c */
[----:B------:R-:W4:Y:S02]  /*07f0*/  @P0 LDG.E R12, desc[UR8][R12.64] ;  /* 0x000000080c0c0981 */ /* 0x000f24000c1e1900 */
[----:B--2---:R-:W-:Y:S02]  /*0800*/  @!P1 IMAD.WIDE R6, R17, 0x4, R6 ;  /* 0x0000000411069825 */ /* 0x004fe400078e0206 */
[----:B------:R-:W2:Y:S02]  /*0810*/  @P0 LDG.E R15, desc[UR8][R14.64] ;  /* 0x000000080e0f0981 */ /* 0x000ea4000c1e1900 */
[----:B---3--:R-:W-:Y:S02]  /*0820*/  @!P1 IMAD.WIDE R10, R21, 0x4, R10 ;  /* 0x00000004150a9825 */ /* 0x008fe400078e020a */
[----:B------:R-:W2:Y:S04]  /*0830*/  @P0 LDG.E R8, desc[UR8][R8.64] ;  /* 0x0000000808080981 */ /* 0x000ea8000c1e1900 */
[----:B------:R-:W3:Y:S04]  /*0840*/  @!P1 LDG.E R6, desc[UR8][R6.64] ;  /* 0x0000000806069981 */ /* 0x000ee8000c1e1900 */
[----:B------:R-:W3:Y:S01]  /*0850*/  @!P1 LDG.E R10, desc[UR8][R10.64] ;  /* 0x000000080a0a9981 */ /* 0x000ee2000c1e1900 */
[----:B----4-:R-:W-:-:S04]  /*0860*/  @P0 FFMA R16, R16, R12, R29 ;  /* 0x0000000c10100223 */ /* 0x010fc8000000001d */
[----:B--2---:R-:W-:-:S04]  /*0870*/  @P0 FFMA R29, R15, R8, R16 ;  /* 0x000000080f1d0223 */ /* 0x004fc80000000010 */
[----:B---3--:R-:W-:-:S07]  /*0880*/  @!P1 FFMA R29, R6, R10, R29 ;  /* 0x0000000a061d9223 */ /* 0x008fce000000001d */
.L_x_106:
[----:B------:R-:W-:Y:S01]  /*0890*/  I2FP.F32.S32 R4, R4 ;  /* 0x0000000400047245 */ /* 0x000fe20000201400 */
[----:B------:R-:W-:Y:S03]  /*08a0*/  BSSY.RECONVERGENT B1, `(.L_x_110) ;  /* 0x000000d000017945 */ /* 0x000fe60003800200 */
[----:B------:R-:W0:Y:S08]  /*08b0*/  MUFU.RCP R3, R4 ;  /* 0x0000000400037308 */ /* 0x000e300000001000 */
[----:B------:R-:W1:Y:S01]  /*08c0*/  FCHK P0, R29, R4 ;  /* 0x000000041d007302 */ /* 0x000e620000000000 */
[----:B0-----:R-:W-:-:S04]  /*08d0*/  FFMA R0, -R4, R3, 1 ;  /* 0x3f80000004007423 */ /* 0x001fc80000000103 */
[----:B------:R-:W-:-:S04]  /*08e0*/  FFMA R0, R3, R0, R3 ;  /* 0x0000000003007223 */ /* 0x000fc80000000003 */
[----:B------:R-:W-:-:S04]  /*08f0*/  FFMA R3, R0, R29, RZ ;  /* 0x0000001d00037223 */ /* 0x000fc800000000ff */
[----:B------:R-:W-:-:S04]  /*0900*/  FFMA R6, -R4, R3, R29 ;  /* 0x0000000304067223 */ /* 0x000fc8000000011d */
[----:B------:R-:W-:Y:S01]  /*0910*/  FFMA R9, R0, R6, R3 ;  /* 0x0000000600097223 */ /* 0x000fe20000000003 */
[----:B-1----:R-:W-:Y:S06]  /*0920*/  @!P0 BRA `(.L_x_111) ;  /* 0x0000000000108947 */ /* 0x002fec0003800000 */
[----:B------:R-:W-:Y:S02]  /*0930*/  MOV R0, R4 ;  /* 0x0000000400007202 */ /* 0x000fe40000000f00 */
[----:B------:R-:W-:-:S07]  /*0940*/  MOV R4, 0x960 ;  /* 0x0000096000047802 */ /* 0x000fce0000000f00 */
[----:B------:R-:W-:Y:S05]  /*0950*/  CALL.REL.NOINC `($__internal_1_$__cuda_sm3x_div_rn_noftz_f32_slowpath) ;  /* 0x0000000800847944 */ /* 0x000fea0003c00000 */
[----:B------:R-:W-:-:S07]  /*0960*/  MOV R9, R0 ;  /* 0x0000000000097202 */ /* 0x000fce0000000f00 */
.L_x_111:
[----:B------:R-:W-:Y:S05]  /*0970*/  BSYNC.RECONVERGENT B1 ;  /* 0x0000000000017941 */ /* 0x000fea0003800200 */
.L_x_110:
[----:B------:R-:W0:Y:S01]  /*0980*/  LDCU UR4, c[0x0][0x3a8] ;  /* 0x00007500ff0477ac */ /* 0x000e220008000800 */
[----:B------:R-:W1:Y:S01]  /*0990*/  LDC.64 R6, c[0x0][0x390] ;  /* 0x0000e400ff067b82 */ /* 0x000e620000000a00 */
[----:B0-----:R-:W-:-:S05]  /*09a0*/  MOV R3, UR4 ;  /* 0x0000000400037c02 */ /* 0x001fca0008000f00 */
[----:B------:R-:W-:-:S04]  /*09b0*/  IMAD R11, R5, R3, R2 ;  /* 0x00000003050b7224 */ /* 0x000fc800078e0202 */
[----:B-1----:R-:W-:-:S05]  /*09c0*/  IMAD.WIDE R6, R11, 0x4, R6 ;  /* 0x000000040b067825 */ /* 0x002fca00078e0206 */
[----:B------:R0:W-:Y:S02]  /*09d0*/  STG.E desc[UR8][R6.64], R9 ;  /* 0x0000000906007986 */ /* 0x0001e4000c101908 */
.L_x_105:
[----:B------:R-:W-:Y:S05]  /*09e0*/  BSYNC.RECONVERGENT B0 ;  /* 0x0000000000007941 */ /* 0x000fea0003800200 */
.L_x_104:
[----:B------:R-:W-:-:S04]  /*09f0*/  ISETP.GE.AND P0, PT, R2, R3, PT ;  /* 0x000000030200720c */ /* 0x000fc80003f06270 */
[----:B------:R-:W-:-:S13]  /*0a00*/  ISETP.NE.OR P0, PT, R5, RZ, P0 ;  /* 0x000000ff0500720c */ /* 0x000fda0000705670 */
[----:B------:R-:W-:Y:S05]  /*0a10*/  @P0 EXIT ;  /* 0x000000000000094d */ /* 0x000fea0003800000 */
[----:B------:R-:W1:Y:S01]  /*0a20*/  LDCU UR7, c[0x0][0x3a0] ;  /* 0x00007400ff0777ac */ /* 0x000e620008000800 */
[----:B------:R-:W-:Y:S01]  /*0a30*/  HFMA2 R29, -RZ, RZ, 0, 0 ;  /* 0x00000000ff1d7431 */ /* 0x000fe200000001ff */
[----:B-1----:R-:W-:-:S09]  /*0a40*/  UISETP.GE.AND UP0, UPT, UR7, 0x1, UPT ;  /* 0x000000010700788c */ /* 0x002fd2000bf06270 */
[----:B------:R-:W-:Y:S05]  /*0a50*/  BRA.U !UP0, `(.L_x_112) ;  /* 0x0000000508f87547 */ /* 0x000fea000b800000 */
[----:B------:R-:W-:Y:S01]  /*0a60*/  UISETP.GE.U32.AND UP1, UPT, UR7, 0x10, UPT ;  /* 0x000000100700788c */ /* 0x000fe2000bf26070 */
[----:B------:R-:W-:Y:S01]  /*0a70*/  MOV R29, RZ ;  /* 0x000000ff001d7202 */ /* 0x000fe20000000f00 */
[----:B------:R-:W-:Y:S01]  /*0a80*/  ULOP3.LUT UR5, UR7, 0xf, URZ, 0xc0, !UPT ;  /* 0x0000000f07057892 */ /* 0x000fe2000f8ec0ff */
[----:B------:R-:W-:-:S03]  /*0a90*/  UMOV UR4, URZ ;  /* 0x000000ff00047c82 */ /* 0x000fc60008000000 */
[----:B------:R-:W-:-:S03]  /*0aa0*/  UISETP.NE.AND UP0, UPT, UR5, URZ, UPT ;  /* 0x000000ff0500728c */ /* 0x000fc6000bf05270 */
[----:B------:R-:W-:Y:S08]  /*0ab0*/  BRA.U !UP1, `(.L_x_113) ;  /* 0x0000000109e47547 */ /* 0x000ff0000b800000 */
[----:B------:R-:W-:Y:S01]  /*0ac0*/  ULOP3.LUT UR4, UR7, 0x7ffffff0, URZ, 0xc0, !UPT ;  /* 0x7ffffff007047892 */ /* 0x000fe2000f8ec0ff */
[----:B------:R-:W-:Y:S02]  /*0ad0*/  MOV R29, RZ ;  /* 0x000000ff001d7202 */ /* 0x000fe40000000f00 */
[----:B------:R-:W-:Y:S01]  /*0ae0*/  MOV R0, R2 ;  /* 0x0000000200007202 */ /* 0x000fe20000000f00 */
[----:B------:R-:W-:-:S12]  /*0af0*/  UIADD3 UR6, UPT, UPT, -UR4, URZ, URZ ;  /* 0x000000ff04067290 */ /* 0x000fd8000fffe1ff */
.L_x_114:
[----:B------:R-:W1:Y:S02]  /*0b00*/  LDC.64 R24, c[0x0][0x380] ;  /* 0x0000e000ff187b82 */ /* 0x000e640000000a00 */
[----:B-1----:R-:W-:-:S04]  /*0b10*/  IMAD.WIDE R24, R0, 0x4, R24 ;  /* 0x0000000400187825 */ /* 0x002fc800078e0218 */
[C---:B0-----:R-:W-:Y:S02]  /*0b20*/  IMAD.WIDE R6, R3.reuse, 0x4, R24 ;  /* 0x0000000403067825 */ /* 0x041fe400078e0218 */
[----:B------:R-:W2:Y:S02]  /*0b30*/  LDG.E R24, desc[UR8][R24.64] ;  /* 0x0000000818187981 */ /* 0x000ea4000c1e1900 */
[C---:B------:R-:W-:Y:S02]  /*0b40*/  IMAD.WIDE R10, R3.reuse, 0x4, R6 ;  /* 0x00000004030a7825 */ /* 0x040fe400078e0206 */
[----:B------:R-:W3:Y:S04]  /*0b50*/  LDG.E R22, desc[UR8][R6.64] ;  /* 0x0000000806167981 */ /* 0x000ee8000c1e1900 */
[----:B------:R0:W4:Y:S01]  /*0b60*/  LDG.E R21, desc[UR8][R10.64] ;  /* 0x000000080a157981 */ /* 0x000122000c1e1900 */
[----:B------:R-:W-:-:S05]  /*0b70*/  IMAD.WIDE R14, R3, 0x4, R10 ;  /* 0x00000004030e7825 */ /* 0x000fca00078e020a */
[----:B------:R-:W5:Y:S01]  /*0b80*/  LDG.E R20, desc[UR8][R14.64] ;  /* 0x000000080e147981 */ /* 0x000f62000c1e1900 */
[----:B------:R-:W-:-:S05]  /*0b90*/  IMAD.WIDE R16, R3, 0x4, R14 ;  /* 0x0000000403107825 */ /* 0x000fca00078e020e */
[----:B------:R-:W5:Y:S01]  /*0ba0*/  LDG.E R19, desc[UR8][R16.64] ;  /* 0x0000000810137981 */ /* 0x000f62000c1e1900 */
[----:B------:R-:W-:-:S05]  /*0bb0*/  IMAD.WIDE R4, R3, 0x4, R16 ;  /* 0x0000000403047825 */ /* 0x000fca00078e0210 */
[----:B------:R1:W5:Y:S01]  /*0bc0*/  LDG.E R18, desc[UR8][R4.64] ;  /* 0x0000000804127981 */ /* 0x000362000c1e1900 */
[----:B------:R-:W-:-:S05]  /*0bd0*/  IMAD.WIDE R26, R3, 0x4, R4 ;  /* 0x00000004031a7825 */ /* 0x000fca00078e0204 */
[----:B------:R1:W5:Y:S01]  /*0be0*/  LDG.E R23, desc[UR8][R26.64] ;  /* 0x000000081a177981 */ /* 0x000362000c1e1900 */
[----:B------:R-:W-:-:S05]  /*0bf0*/  IMAD.WIDE R12, R3, 0x4, R26 ;  /* 0x00000004030c7825 */ /* 0x000fca00078e021a */
[----:B------:R1:W5:Y:S01]  /*0c00*/  LDG.E R25, desc[UR8][R12.64] ;  /* 0x000000080c197981 */ /* 0x000362000c1e1900 */
[----:B------:R-:W-:-:S04]  /*0c10*/  IMAD.WIDE R8, R3, 0x4, R12 ;  /* 0x0000000403087825 */ /* 0x000fc800078e020c */
[C---:B0-----:R-:W-:Y:S02]  /*0c20*/  IMAD.WIDE R10, R3.reuse, 0x4, R8 ;  /* 0x00000004030a7825 */ /* 0x041fe400078e0208 */
[----:B------:R-:W5:Y:S02]  /*0c30*/  LDG.E R8, desc[UR8][R8.64] ;  /* 0x0000000808087981 */ /* 0x000f64000c1e1900 */
[C---:B-1----:R-:W-:Y:S02]  /*0c40*/  IMAD.WIDE R4, R3.reuse, 0x4, R10 ;  /* 0x0000000403047825 */ /* 0x042fe400078e020a */
[----:B------:R-:W5:Y:S02]  /*0c50*/  LDG.E R10, desc[UR8][R10.64] ;  /* 0x000000080a0a7981 */ /* 0x000f64000c1e1900 */
[C---:B------:R-:W-:Y:S02]  /*0c60*/  IMAD.WIDE R6, R3.reuse, 0x4, R4 ;  /* 0x0000000403067825 */ /* 0x040fe400078e0204 */
[----:B------:R-:W5:Y:S02]  /*0c70*/  LDG.E R28, desc[UR8][R4.64] ;  /* 0x00000008041c7981 */ /* 0x000f64000c1e1900 */
[----:B------:R-:W-:-:S02]  /*0c80*/  IMAD.WIDE R14, R3, 0x4, R6 ;  /* 0x00000004030e7825 */ /* 0x000fc400078e0206 */
[----:B------:R-:W5:Y:S02]  /*0c90*/  LDG.E R6, desc[UR8][R6.64] ;  /* 0x0000000806067981 */ /* 0x000f64000c1e1900 */
[C---:B------:R-:W-:Y:S02]  /*0ca0*/  IMAD.WIDE R16, R3.reuse, 0x4, R14 ;  /* 0x0000000403107825 */ /* 0x040fe400078e020e */
[----:B------:R-:W5:Y:S02]  /*0cb0*/  LDG.E R14, desc[UR8][R14.64] ;  /* 0x000000080e0e7981 */ /* 0x000f64000c1e1900 */
[C---:B------:R-:W-:Y:S02]  /*0cc0*/  IMAD.WIDE R26, R3.reuse, 0x4, R16 ;  /* 0x00000004031a7825 */ /* 0x040fe400078e0210 */
[----:B------:R-:W5:Y:S02]  /*0cd0*/  LDG.E R16, desc[UR8][R16.64] ;  /* 0x0000000810107981 */ /* 0x000f64000c1e1900 */
[----:B------:R-:W-:-:S02]  /*0ce0*/  IMAD.WIDE R12, R3, 0x4, R26 ;  /* 0x00000004030c7825 */ /* 0x000fc400078e021a */
[----:B------:R-:W5:Y:S04]  /*0cf0*/  LDG.E R26, desc[UR8][R26.64] ;  /* 0x000000081a1a7981 */ /* 0x000f68000c1e1900 */
[----:B------:R-:W5:Y:S01]  /*0d00*/  LDG.E R12, desc[UR8][R12.64] ;  /* 0x000000080c0c7981 */ /* 0x000f62000c1e1900 */
[----:B------:R-:W-:-:S04]  /*0d10*/  UIADD3 UR6, UPT, UPT, UR6, 0x10, URZ ;  /* 0x0000001006067890 */ /* 0x000fc8000fffe0ff */
[----:B------:R-:W-:Y:S01]  /*0d20*/  UISETP.NE.AND UP1, UPT, UR6, URZ, UPT ;  /* 0x000000ff0600728c */ /* 0x000fe2000bf25270 */
[----:B------:R-:W-:Y:S01]  /*0d30*/  LEA R0, R3, R0, 0x4 ;  /* 0x0000000003007211 */ /* 0x000fe200078e20ff */
[----:B--2---:R-:W-:-:S04]  /*0d40*/  FADD R29, R24, R29 ;  /* 0x0000001d181d7221 */ /* 0x004fc80000000000 */
[----:B---3--:R-:W-:-:S04]  /*0d50*/  FADD R22, R29, R22 ;  /* 0x000000161d167221 */ /* 0x008fc80000000000 */
[----:B----4-:R-:W-:-:S04]  /*0d60*/  FADD R21, R22, R21 ;  /* 0x0000001516157221 */ /* 0x010fc80000000000 */
[----:B-----5:R-:W-:-:S04]  /*0d70*/  FADD R20, R21, R20 ;  /* 0x0000001415147221 */ /* 0x020fc80000000000 */
[----:B------:R-:W-:-:S04]  /*0d80*/  FADD R19, R20, R19 ;  /* 0x0000001314137221 */ /* 0x000fc80000000000 */
        /* <DEDUP_REMOVED lines=10> */
[----:B------:R-:W-:Y:S01]  /*0e30*/  FADD R29, R25, R12 ;  /* 0x0000000c191d7221 */ /* 0x000fe20000000000 */
[----:B------:R-:W-:Y:S06]  /*0e40*/  BRA.U UP1, `(.L_x_114) ;  /* 0xfffffffd012c7547 */ /* 0x000fec000b83ffff */
.L_x_113:
[----:B------:R-:W-:Y:S05]  /*0e50*/  BRA.U !UP0, `(.L_x_112) ;  /* 0x0000000108f87547 */ /* 0x000fea000b800000 */
[----:B------:R-:W-:Y:S02]  /*0e60*/  UISETP.GE.U32.AND UP0, UPT, UR5, 0x8, UPT ;  /* 0x000000080500788c */ /* 0x000fe4000bf06070 */
[----:B------:R-:W-:-:S04]  /*0e70*/  ULOP3.LUT UR6, UR7, 0x7, URZ, 0xc0, !UPT ;  /* 0x0000000707067892 */ /* 0x000fc8000f8ec0ff */
[----:B------:R-:W-:-:S03]  /*0e80*/  UISETP.NE.AND UP1, UPT, UR6, URZ, UPT ;  /* 0x000000ff0600728c */ /* 0x000fc6000bf25270 */
[----:B------:R-:W-:Y:S08]  /*0e90*/  BRA.U !UP0, `(.L_x_115) ;  /* 0x00000001086c7547 */ /* 0x000ff0000b800000 */
[----:B------:R-:W1:Y:S01]  /*0ea0*/  LDC.64 R4, c[0x0][0x380] ;  /* 0x0000e000ff047b82 */ /* 0x000e620000000a00 */
[----:B0-----:R-:W-:-:S04]  /*0eb0*/  IMAD R7, R3, UR4, R2 ;  /* 0x0000000403077c24 */ /* 0x001fc8000f8e0202 */
[----:B-1----:R-:W-:-:S04]  /*0ec0*/  IMAD.WIDE R4, R7, 0x4, R4 ;  /* 0x0000000407047825 */ /* 0x002fc800078e0204 */
[C---:B------:R-:W-:Y:S02]  /*0ed0*/  IMAD.WIDE R6, R3.reuse, 0x4, R4 ;  /* 0x0000000403067825 */ /* 0x040fe400078e0204 */
[----:B------:R-:W2:Y:S02]  /*0ee0*/  LDG.E R4, desc[UR8][R4.64] ;  /* 0x0000000804047981 */ /* 0x000ea4000c1e1900 */
[C---:B------:R-:W-:Y:S02]  /*0ef0*/  IMAD.WIDE R8, R3.reuse, 0x4, R6 ;  /* 0x0000000403087825 */ /* 0x040fe400078e0206 */
[----:B------:R-:W3:Y:S02]  /*0f00*/  LDG.E R7, desc[UR8][R6.64] ;  /* 0x0000000806077981 */ /* 0x000ee4000c1e1900 */
[C---:B------:R-:W-:Y:S02]  /*0f10*/  IMAD.WIDE R10, R3.reuse, 0x4, R8 ;  /* 0x00000004030a7825 */ /* 0x040fe400078e0208 */
[----:B------:R-:W4:Y:S02]  /*0f20*/  LDG.E R9, desc[UR8][R8.64] ;  /* 0x0000000808097981 */ /* 0x000f24000c1e1900 */
        /* <DEDUP_REMOVED lines=9> */
[----:B------:R-:W-:Y:S01]  /*0fc0*/  UIADD3 UR4, UPT, UPT, UR4, 0x8, URZ ;  /* 0x0000000804047890 */ /* 0x000fe2000fffe0ff */
[----:B--2---:R-:W-:-:S04]  /*0fd0*/  FADD R4, R29, R4 ;  /* 0x000000041d047221 */ /* 0x004fc80000000000 */
[----:B---3--:R-:W-:-:S04]  /*0fe0*/  FADD R4, R4, R7 ;  /* 0x0000000704047221 */ /* 0x008fc80000000000 */
[----:B----4-:R-:W-:-:S04]  /*0ff0*/  FADD R4, R4, R9 ;  /* 0x0000000904047221 */ /* 0x010fc80000000000 */
[----:B-----5:R-:W-:-:S04]  /*1000*/  FADD R4, R4, R11 ;  /* 0x0000000b04047221 */ /* 0x020fc80000000000 */
[----:B------:R-:W-:-:S04]  /*1010*/  FADD R4, R4, R13 ;  /* 0x0000000d04047221 */ /* 0x000fc80000000000 */
[----:B------:R-:W-:-:S04]  /*1020*/  FADD R4, R4, R15 ;  /* 0x0000000f04047221 */ /* 0x000fc80000000000 */
[----:B------:R-:W-:-:S04]  /*1030*/  FADD R4, R4, R17 ;  /* 0x0000001104047221 */ /* 0x000fc80000000000 */
[----:B------:R-:W-:-:S07]  /*1040*/  FADD R29, R4, R19 ;  /* 0x00000013041d7221 */ /* 0x000fce0000000000 */
.L_x_115:
        /* <DEDUP_REMOVED lines=12> */
[----:B------:R-:W-:Y:S02]  /*1110*/  IMAD.WIDE R10, R3, 0x4, R8 ;  /* 0x00000004030a7825 */ /* 0x000fe400078e0208 */
[----:B------:R-:W4:Y:S04]  /*1120*/  LDG.E R8, desc[UR8][R8.64] ;  /* 0x0000000808087981 */ /* 0x000f28000c1e1900 */
[----:B------:R-:W5:Y:S01]  /*1130*/  LDG.E R10, desc[UR8][R10.64] ;  /* 0x000000080a0a7981 */ /* 0x000f62000c1e1900 */
[----:B------:R-:W-:Y:S01]  /*1140*/  UIADD3 UR4, UPT, UPT, UR4, 0x4, URZ ;  /* 0x0000000404047890 */ /* 0x000fe2000fffe0ff */
[----:B--2---:R-:W-:-:S04]  /*1150*/  FADD R29, R29, R4 ;  /* 0x000000041d1d7221 */ /* 0x004fc80000000000 */
[----:B---3--:R-:W-:-:S04]  /*1160*/  FADD R29, R29, R6 ;  /* 0x000000061d1d7221 */ /* 0x008fc80000000000 */
[----:B----4-:R-:W-:-:S04]  /*1170*/  FADD R29, R29, R8 ;  /* 0x000000081d1d7221 */ /* 0x010fc80000000000 */
[----:B-----5:R-:W-:-:S07]  /*1180*/  FADD R29, R29, R10 ;  /* 0x0000000a1d1d7221 */ /* 0x020fce0000000000 */
.L_x_116:
[----:B------:R-:W-:Y:S05]  /*1190*/  BRA.U !UP1, `(.L_x_112) ;  /* 0x0000000109287547 */ /* 0x000fea000b800000 */
[----:B0-----:R-:W0:Y:S01]  /*11a0*/  LDC.64 R6, c[0x0][0x380] ;  /* 0x0000e000ff067b82 */ /* 0x001e220000000a00 */
[----:B------:R-:W-:Y:S01]  /*11b0*/  IMAD R0, R3, UR4, R2 ;  /* 0x0000000403007c24 */ /* 0x000fe2000f8e0202 */
[----:B------:R-:W-:-:S12]  /*11c0*/  UIADD3 UR5, UPT, UPT, -UR5, URZ, URZ ;  /* 0x000000ff05057290 */ /* 0x000fd8000fffe1ff */
.L_x_117:
[----:B0-----:R-:W-:-:S06]  /*11d0*/  IMAD.WIDE R4, R0, 0x4, R6 ;  /* 0x0000000400047825 */ /* 0x001fcc00078e0206 */
[----:B------:R-:W2:Y:S01]  /*11e0*/  LDG.E R4, desc[UR8][R4.64] ;  /* 0x0000000804047981 */ /* 0x000ea2000c1e1900 */
[----:B------:R-:W-:Y:S01]  /*11f0*/  UIADD3 UR5, UPT, UPT, UR5, 0x1, URZ ;  /* 0x0000000105057890 */ /* 0x000fe2000fffe0ff */
[----:B------:R-:W-:-:S03]  /*1200*/  IADD3 R0, PT, PT, R0, R3, RZ ;  /* 0x0000000300007210 */ /* 0x000fc60007ffe0ff */
[----:B------:R-:W-:Y:S01]  /*1210*/  UISETP.NE.AND UP0, UPT, UR5, URZ, UPT ;  /* 0x000000ff0500728c */ /* 0x000fe2000bf05270 */
[----:B--2---:R-:W-:-:S08]  /*1220*/  FADD R29, R4, R29 ;  /* 0x0000001d041d7221 */ /* 0x004fd00000000000 */
[----:B------:R-:W-:Y:S05]  /*1230*/  BRA.U UP0, `(.L_x_117) ;  /* 0xfffffffd00e47547 */ /* 0x000fea000b83ffff */
.L_x_112:
[----:B0-----:R-:W-:Y:S01]  /*1240*/  I2FP.F32.S32 R6, UR7 ;  /* 0x0000000700067c45 */ /* 0x001fe20008201400 */
        /* <DEDUP_REMOVED lines=13> */
.L_x_119:
[----:B------:R-:W-:Y:S05]  /*1320*/  BSYNC.RECONVERGENT B0 ;  /* 0x0000000000007941 */ /* 0x000fea0003800200 */
.L_x_118:
[----:B------:R-:W0:Y:S02]  /*1330*/  LDC.64 R4, c[0x0][0x398] ;  /* 0x0000e600ff047b82 */ /* 0x000e240000000a00 */
[----:B0-----:R-:W-:-:S05]  /*1340*/  IMAD.WIDE R2, R2, 0x4, R4 ;  /* 0x0000000402027825 */ /* 0x001fca00078e0204 */
[----:B------:R-:W-:Y:S01]  /*1350*/  STG.E desc[UR8][R2.64], R7 ;  /* 0x0000000702007986 */ /* 0x000fe2000c101908 */
[----:B------:R-:W-:Y:S05]  /*1360*/  EXIT ;  /* 0x000000000000794d */ /* 0x000fea0003800000 */
        .weak           $__internal_1_$__cuda_sm3x_div_rn_noftz_f32_slowpath
        .type           $__internal_1_$__cuda_sm3x_div_rn_noftz_f32_slowpath,@function
        .size           $__internal_1_$__cuda_sm3x_div_rn_noftz_f32_slowpath,(.L_x_140 - $__internal_1_$__cuda_sm3x_div_rn_noftz_f32_slowpath)
$__internal_1_$__cuda_sm3x_div_rn_noftz_f32_slowpath:
[----:B------:R-:W-:Y:S01]  /*1370*/  SHF.R.U32.HI R6, RZ, 0x17, R0 ;  /* 0x00000017ff067819 */ /* 0x000fe20000011600 */
[----:B------:R-:W-:Y:S01]  /*1380*/  BSSY.RECONVERGENT B2, `(.L_x_120) ;  /* 0x0000062000027945 */ /* 0x000fe20003800200 */
[----:B------:R-:W-:Y:S02]  /*1390*/  SHF.R.U32.HI R3, RZ, 0x17, R29 ;  /* 0x00000017ff037819 */ /* 0x000fe4000001161d */
[----:B------:R-:W-:Y:S02]  /*13a0*/  LOP3.LUT R13, R6, 0xff, RZ, 0xc0, !PT ;  /* 0x000000ff060d7812 */ /* 0x000fe400078ec0ff */
[----:B------:R-:W-:Y:S02]  /*13b0*/  LOP3.LUT R6, R3, 0xff, RZ, 0xc0, !PT ;  /* 0x000000ff03067812 */ /* 0x000fe400078ec0ff */
[----:B------:R-:W-:Y:S02]  /*13c0*/  IADD3 R8, PT, PT, R13, -0x1, RZ ;  /* 0xffffffff0d087810 */ /* 0x000fe40007ffe0ff */
[----:B------:R-:W-:-:S02]  /*13d0*/  IADD3 R7, PT, PT, R6, -0x1, RZ ;  /* 0xffffffff06077810 */ /* 0x000fc40007ffe0ff */
[----:B------:R-:W-:-:S04]  /*13e0*/  ISETP.GT.U32.AND P0, PT, R8, 0xfd, PT ;  /* 0x000000fd0800780c */ /* 0x000fc80003f04070 */
        /* <DEDUP_REMOVED lines=26> */
.L_x_121:
[----:B------:R-:W-:Y:S01]  /*1590*/  LEA R7, R13, 0xc0800000, 0x17 ;  /* 0xc08000000d077811 */ /* 0x000fe200078eb8ff */
[----:B------:R-:W-:Y:S01]  /*15a0*/  BSSY.RECONVERGENT B3, `(.L_x_126) ;  /* 0x0000036000037945 */ /* 0x000fe20003800200 */
[----:B------:R-:W-:Y:S02]  /*15b0*/  IADD3 R6, PT, PT, R6, -0x7f, RZ ;  /* 0xffffff8106067810 */ /* 0x000fe40007ffe0ff */
[----:B------:R-:W-:-:S03]  /*15c0*/  IADD3 R7, PT, PT, -R7, R0, RZ ;  /* 0x0000000007077210 */ /* 0x000fc60007ffe1ff */
[----:B------:R-:W-:Y:S01]  /*15d0*/  IMAD R0, R6, -0x800000, R29 ;  /* 0xff80000006007824 */ /* 0x000fe200078e021d */
[----:B------:R-:W0:Y:S01]  /*15e0*/  MUFU.RCP R8, R7 ;  /* 0x0000000700087308 */ /* 0x000e220000001000 */
[----:B------:R-:W-:-:S04]  /*15f0*/  FADD.FTZ R9, -R7, -RZ ;  /* 0x800000ff07097221 */ /* 0x000fc80000010100 */
[----:B0-----:R-:W-:-:S04]  /*1600*/  FFMA R11, R8, R9, 1 ;  /* 0x3f800000080b7423 */ /* 0x001fc80000000009 */
[----:B------:R-:W-:-:S04]  /*1610*/  FFMA R15, R8, R11, R8 ;  /* 0x0000000b080f7223 */ /* 0x000fc80000000008 */
[----:B------:R-:W-:-:S04]  /*1620*/  FFMA R8, R0, R15, RZ ;  /* 0x0000000f00087223 */ /* 0x000fc800000000ff */
[----:B------:R-:W-:-:S04]  /*1630*/  FFMA R11, R9, R8, R0 ;  /* 0x00000008090b7223 */ /* 0x000fc80000000000 */
[----:B------:R-:W-:Y:S01]  /*1640*/  FFMA R10, R15, R11, R8 ;  /* 0x0000000b0f0a7223 */ /* 0x000fe20000000008 */
[----:B------:R-:W-:-:S03]  /*1650*/  IADD3 R8, PT, PT, R6, 0x7f, -R13 ;  /* 0x0000007f06087810 */ /* 0x000fc60007ffe80d */
[----:B------:R-:W-:Y:S01]  /*1660*/  FFMA R9, R9, R10, R0 ;  /* 0x0000000a09097223 */ /* 0x000fe20000000000 */
[----:B------:R-:W-:-:S03]  /*1670*/  IADD3 R3, PT, PT, R8, R3, RZ ;  /* 0x0000000308037210 */ /* 0x000fc60007ffe0ff */
        /* <DEDUP_REMOVED lines=15> */
[----:B------:R-:W-:Y:S01]  /*1770*/  IADD3 R8, PT, PT, R11, 0x20, RZ ;  /* 0x000000200b087810 */ /* 0x000fe20007ffe0ff */
[-CC-:B------:R-:W-:Y:S01]  /*1780*/  FFMA.RM R6, R15, R9.reuse, R10.reuse ;  /* 0x000000090f067223 */ /* 0x180fe2000000400a */
[----:B------:R-:W-:Y:S02]  /*1790*/  ISETP.NE.AND P2, PT, R11, RZ, PT ;  /* 0x000000ff0b00720c */ /* 0x000fe40003f45270 */
[----:B------:R-:W-:Y:S01]  /*17a0*/  LOP3.LUT R7, R3, 0x7fffff, RZ, 0xc0, !PT ;  /* 0x007fffff03077812 */ /* 0x000fe200078ec0ff */
[----:B------:R-:W-:Y:S01]  /*17b0*/  FFMA.RP R3, R15, R9, R10 ;  /* 0x000000090f037223 */ /* 0x000fe2000000800a */
[----:B------:R-:W-:Y:S02]  /*17c0*/  ISETP.NE.AND P1, PT, R11, RZ, PT ;  /* 0x000000ff0b00720c */ /* 0x000fe40003f25270 */
[----:B------:R-:W-:Y:S02]  /*17d0*/  LOP3.LUT R7, R7, 0x800000, RZ, 0xfc, !PT ;  /* 0x0080000007077812 */ /* 0x000fe400078efcff */
[----:B------:R-:W-:-:S02]  /*17e0*/  IADD3 R9, PT, PT, -R11, RZ, RZ ;  /* 0x000000ff0b097210 */ /* 0x000fc40007ffe1ff */
[----:B------:R-:W-:Y:S02]  /*17f0*/  SHF.L.U32 R8, R7, R8, RZ ;  /* 0x0000000807087219 */ /* 0x000fe400000006ff */
[----:B------:R-:W-:Y:S02]  /*1800*/  FSETP.NEU.FTZ.AND P0, PT, R3, R6, PT ;  /* 0x000000060300720b */ /* 0x000fe40003f1d000 */
[----:B------:R-:W-:Y:S02]  /*1810*/  SEL R6, R9, RZ, P2 ;  /* 0x000000ff09067207 */ /* 0x000fe40001000000 */
[----:B------:R-:W-:Y:S02]  /*1820*/  ISETP.NE.AND P1, PT, R8, RZ, P1 ;  /* 0x000000ff0800720c */ /* 0x000fe40000f25270 */
[----:B------:R-:W-:Y:S02]  /*1830*/  SHF.R.U32.HI R6, RZ, R6, R7 ;  /* 0x00000006ff067219 */ /* 0x000fe40000011607 */
[----:B------:R-:W-:-:S02]  /*1840*/  PLOP3.LUT P0, PT, P0, P1, PT, 0xf8, 0x8f ;  /* 0x00000000008f781c */ /* 0x000fc40000703f70 */
[----:B------:R-:W-:Y:S02]  /*1850*/  SHF.R.U32.HI R8, RZ, 0x1, R6 ;  /* 0x00000001ff087819 */ /* 0x000fe40000011606 */
[----:B------:R-:W-:-:S04]  /*1860*/  SEL R3, RZ, 0x1, !P0 ;  /* 0x00000001ff037807 */ /* 0x000fc80004000000 */
[----:B------:R-:W-:-:S04]  /*1870*/  LOP3.LUT R3, R3, 0x1, R8, 0xf8, !PT ;  /* 0x0000000103037812 */ /* 0x000fc800078ef808 */
[----:B------:R-:W-:-:S04]  /*1880*/  LOP3.LUT R3, R3, R6, RZ, 0xc0, !PT ;  /* 0x0000000603037212 */ /* 0x000fc800078ec0ff */
[----:B------:R-:W-:-:S04]  /*1890*/  IADD3 R3, PT, PT, R8, R3, RZ ;  /* 0x0000000308037210 */ /* 0x000fc80007ffe0ff */
[----:B------:R-:W-:Y:S01]  /*18a0*/  LOP3.LUT R0, R3, R0, RZ, 0xfc, !PT ;  /* 0x0000000003007212 */ /* 0x000fe200078efcff */
[----:B------:R-:W-:Y:S06]  /*18b0*/  BRA `(.L_x_129) ;  /* 0x0000000000107947 */ /* 0x000fec0003800000 */
.L_x_128:
[----:B------:R-:W-:-:S04]  /*18c0*/  LOP3.LUT R0, R0, 0x80000000, RZ, 0xc0, !PT ;  /* 0x8000000000007812 */ /* 0x000fc800078ec0ff */
[----:B------:R-:W-:Y:S01]  /*18d0*/  LOP3.LUT R0, R0, 0x7f800000, RZ, 0xfc, !PT ;  /* 0x7f80000000007812 */ /* 0x000fe200078efcff */
[----:B------:R-:W-:Y:S06]  /*18e0*/  BRA `(.L_x_129) ;  /* 0x0000000000047947 */ /* 0x000fec0003800000 */
.L_x_127:
[----:B------:R-:W-:-:S07]  /*18f0*/  LEA R0, R3, R0, 0x17 ;  /* 0x0000000003007211 */ /* 0x000fce00078eb8ff */
.L_x_129:
[----:B------:R-:W-:Y:S05]  /*1900*/  BSYNC.RECONVERGENT B3 ;  /* 0x0000000000037941 */ /* 0x000fea0003800200 */
.L_x_126:
[----:B------:R-:W-:Y:S05]  /*1910*/  BRA `(.L_x_130) ;  /* 0x0000000000207947 */ /* 0x000fea0003800000 */
.L_x_125:
[----:B------:R-:W-:-:S04]  /*1920*/  LOP3.LUT R0, R0, 0x80000000, R29, 0x48, !PT ;  /* 0x8000000000007812 */ /* 0x000fc800078e481d */
[----:B------:R-:W-:Y:S01]  /*1930*/  LOP3.LUT R0, R0, 0x7f800000, RZ, 0xfc, !PT ;  /* 0x7f80000000007812 */ /* 0x000fe200078efcff */
[----:B------:R-:W-:Y:S06]  /*1940*/  BRA `(.L_x_130) ;  /* 0x0000000000147947 */ /* 0x000fec0003800000 */
.L_x_124:
[----:B------:R-:W-:Y:S01]  /*1950*/  LOP3.LUT R0, R0, 0x80000000, R29, 0x48, !PT ;  /* 0x8000000000007812 */ /* 0x000fe200078e481d */
[----:B------:R-:W-:Y:S06]  /*1960*/  BRA `(.L_x_130) ;  /* 0x00000000000c7947 */ /* 0x000fec0003800000 */
.L_x_123:
[----:B------:R-:W0:Y:S01]  /*1970*/  MUFU.RSQ R0, -QNAN ;  /* 0xffc0000000007908 */ /* 0x000e220000001400 */
[----:B------:R-:W-:Y:S05]  /*1980*/  BRA `(.L_x_130) ;  /* 0x0000000000047947 */ /* 0x000fea0003800000 */
.L_x_122:
[----:B------:R-:W-:-:S07]  /*1990*/  FADD.FTZ R0, R29, R0 ;  /* 0x000000001d007221 */ /* 0x000fce0000010000 */
.L_x_130:
[----:B------:R-:W-:Y:S05]  /*19a0*/  BSYNC.RECONVERGENT B2 ;  /* 0x0000000000027941 */ /* 0x000fea0003800200 */
.L_x_120:
[----:B------:R-:W-:Y:S01]  /*19b0*/  HFMA2 R7, -RZ, RZ, 0, 0 ;  /* 0x00000000ff077431 */ /* 0x000fe200000001ff */
[----:B------:R-:W-:-:S04]  /*19c0*/  MOV R6, R4 ;  /* 0x0000000400067202 */ /* 0x000fc80000000f00 */
[----:B0-----:R-:W-:Y:S05]  /*19d0*/  RET.REL.NODEC R6 `(_Z15backward_kernelPfS_S_S_iiibf) ;  /* 0xffffffe406887950 */ /* 0x001fea0003c3ffff */
.L_x_131:
        /* <DEDUP_REMOVED lines=10> */
.L_x_140:


//--------------------- .text._Z14forward_kernelPfS_S_S_iii --------------------------
	.section	.text._Z14forward_kernelPfS_S_S_iii,"ax",@progbits
	.align	128
        .global         _Z14forward_kernelPfS_S_S_iii
        .type           _Z14forward_kernelPfS_S_S_iii,@function
        .size           _Z14forward_kernelPfS_S_S_iii,(.L_x_146 - _Z14forward_kernelPfS_S_S_iii)
        .other          _Z14forward_kernelPfS_S_S_iii,@"STO_CUDA_ENTRY STV_DEFAULT"
_Z14forward_kernelPfS_S_S_iii:
.text._Z14forward_kernelPfS_S_S_iii:
[----:B------:R-:W-:Y:S01]  /*0000*/  LDC R1, c[0x0][0x37c] ;  /* 0x0000df00ff017b82 */ /* 0x000fe20000000800 */
[----:B------:R-:W0:Y:S07]  /*0010*/  S2R R5, SR_TID.X ;  /* 0x0000000000057919 */ /* 0x000e2e0000002100 */
[----:B------:R-:W1:Y:S01]  /*0020*/  LDC R16, c[0x0][0x364] ;  /* 0x0000d900ff107b82 */ /* 0x000e620000000800 */
[----:B------:R-:W2:Y:S01]  /*0030*/  LDCU UR6, c[0x0][0x3a0] ;  /* 0x00007400ff0677ac */ /* 0x000ea20008000800 */
[----:B------:R-:W1:Y:S06]  /*0040*/  S2R R3, SR_TID.Y ;  /* 0x0000000000037919 */ /* 0x000e6c0000002200 */
[----:B------:R-:W0:Y:S08]  /*0050*/  S2UR UR5, SR_CTAID.X ;  /* 0x00000000000579c3 */ /* 0x000e300000002500 */
[----:B------:R-:W0:Y:S08]  /*0060*/  LDC R0, c[0x0][0x360] ;  /* 0x0000d800ff007b82 */ /* 0x000e300000000800 */
[----:B------:R-:W1:Y:S08]  /*0070*/  S2UR UR4, SR_CTAID.Y ;  /* 0x00000000000479c3 */ /* 0x000e700000002600 */
[----:B------:R-:W3:Y:S01]  /*0080*/  LDC R17, c[0x0][0x3a8] ;  /* 0x0000ea00ff117b82 */ /* 0x000ee20000000800 */
[----:B0-----:R-:W-:-:S02]  /*0090*/  IMAD R0, R0, UR5, R5 ;  /* 0x0000000500007c24 */ /* 0x001fc4000f8e0205 */
[----:B-1----:R-:W-:-:S03]  /*00a0*/  IMAD R16, R16, UR4, R3 ;  /* 0x0000000410107c24 */ /* 0x002fc6000f8e0203 */
[----:B---3--:R-:W-:-:S04]  /*00b0*/  ISETP.GE.AND P0, PT, R0, R17, PT ;  /* 0x000000110000720c */ /* 0x008fc80003f06270 */
[----:B--2---:R-:W-:-:S13]  /*00c0*/  ISETP.GE.OR P0, PT, R16, UR6, P0 ;  /* 0x0000000610007c0c */ /* 0x004fda0008706670 */
[----:B------:R-:W-:Y:S05]  /*00d0*/  @P0 EXIT ;  /* 0x000000000000094d */ /* 0x000fea0003800000 */
[----:B------:R-:W0:Y:S01]  /*00e0*/  LDC R19, c[0x0][0x3a4] ;  /* 0x0000e900ff137b82 */ /* 0x000e220000000800 */
[----:B------:R-:W1:Y:S01]  /*00f0*/  LDCU.64 UR4, c[0x0][0x358] ;  /* 0x00006b00ff0477ac */ /* 0x000e620008000a00 */
[----:B------:R-:W-:Y:S01]  /*0100*/  HFMA2 R24, -RZ, RZ, 0, 0 ;  /* 0x00000000ff187431 */ /* 0x000fe200000001ff */
[----:B0-----:R-:W-:-:S13]  /*0110*/  ISETP.GE.AND P0, PT, R19, 0x1, PT ;  /* 0x000000011300780c */ /* 0x001fda0003f06270 */
[----:B-1----:R-:W-:Y:S05]  /*0120*/  @!P0 BRA `(.L_x_132) ;  /* 0x0000000400e08947 */ /* 0x002fea0003800000 */
[C---:B------:R-:W-:Y:S01]  /*0130*/  ISETP.GE.U32.AND P1, PT, R19.reuse, 0x8, PT ;  /* 0x000000081300780c */ /* 0x040fe20003f26070 */
[----:B------:R-:W-:Y:S01]  /*0140*/  IMAD R20, R16, R19, RZ ;  /* 0x0000001310147224 */ /* 0x000fe200078e02ff */
[----:B------:R-:W-:Y:S02]  /*0150*/  LOP3.LUT R27, R19, 0x7, RZ, 0xc0, !PT ;  /* 0x00000007131b7812 */ /* 0x000fe400078ec0ff */
[----:B------:R-:W-:Y:S02]  /*0160*/  MOV R24, RZ ;  /* 0x000000ff00187202 */ /* 0x000fe40000000f00 */
[----:B------:R-:W-:Y:S02]  /*0170*/  ISETP.NE.AND P0, PT, R27, RZ, PT ;  /* 0x000000ff1b00720c */ /* 0x000fe40003f05270 */
[----:B------:R-:W-:-:S05]  /*0180*/  MOV R21, RZ ;  /* 0x000000ff00157202 */ /* 0x000fca0000000f00 */
[----:B------:R-:W-:Y:S06]  /*0190*/  @!P1 BRA `(.L_x_133) ;  /* 0x0000000000c49947 */ /* 0x000fec0003800000 */
[----:B------:R-:W0:Y:S01]  /*01a0*/  LDC.64 R2, c[0x0][0x380] ;  /* 0x0000e000ff027b82 */ /* 0x000e220000000a00 */
[----:B------:R-:W-:Y:S02]  /*01b0*/  LOP3.LUT R21, R19, 0x7ffffff8, RZ, 0xc0, !PT ;  /* 0x7ffffff813157812 */ /* 0x000fe400078ec0ff */
[----:B------:R-:W-:Y:S02]  /*01c0*/  MOV R24, RZ ;  /* 0x000000ff00187202 */ /* 0x000fe40000000f00 */
[----:B------:R-:W-:Y:S02]  /*01d0*/  MOV R18, R0 ;  /* 0x0000000000127202 */ /* 0x000fe40000000f00 */
[----:B------:R-:W-:Y:S01]  /*01e0*/  IADD3 R22, PT, PT, -R21, RZ, RZ ;  /* 0x000000ff15167210 */ /* 0x000fe20007ffe1ff */
[----:B0-----:R-:W-:-:S03]  /*01f0*/  IMAD.WIDE.U32 R2, R20, 0x4, R2 ;  /* 0x0000000414027825 */ /* 0x001fc600078e0002 */
[----:B------:R-:W-:-:S04]  /*0200*/  IADD3 R4, P1, PT, R2, 0x10, RZ ;  /* 0x0000001002047810 */ /* 0x000fc80007f3e0ff */
[----:B------:R-:W-:-:S09]  /*0210*/  IADD3.X R5, PT, PT, RZ, R3, RZ, P1, !PT ;  /* 0x00000003ff057210 */ /* 0x000fd20000ffe4ff */
.L_x_134:
[----:B------:R-:W0:Y:S01]  /*0220*/  LDC.64 R14, c[0x0][0x388] ;  /* 0x0000e200ff0e7b82 */ /* 0x000e220000000a00 */
[----:B------:R-:W-:Y:S02]  /*0230*/  MOV R2, R4 ;  /* 0x0000000400027202 */ /* 0x000fe40000000f00 */
[----:B------:R-:W-:-:S05]  /*0240*/  MOV R3, R5 ;  /* 0x0000000500037202 */ /* 0x000fca0000000f00 */
[----:B------:R-:W2:Y:S04]  /*0250*/  LDG.E R25, desc[UR4][R2.64+-0x10] ;  /* 0xfffff00402197981 */ /* 0x000ea8000c1e1900 */
[----:B------:R-:W3:Y:S04]  /*0260*/  LDG.E R23, desc[UR4][R2.64+-0xc] ;  /* 0xfffff40402177981 */ /* 0x000ee8000c1e1900 */
[----:B------:R-:W4:Y:S04]  /*0270*/  LDG.E R29, desc[UR4][R2.64+-0x8] ;  /* 0xfffff804021d7981 */ /* 0x000f28000c1e1900 */
[----:B------:R-:W5:Y:S01]  /*0280*/  LDG.E R28, desc[UR4][R2.64+-0x4] ;  /* 0xfffffc04021c7981 */ /* 0x000f62000c1e1900 */
[----:B0-----:R-:W-:-:S05]  /*0290*/  IMAD.WIDE R14, R18, 0x4, R14 ;  /* 0x00000004120e7825 */ /* 0x001fca00078e020e */
[----:B------:R0:W2:Y:S01]  /*02a0*/  LDG.E R26, desc[UR4][R14.64] ;  /* 0x000000040e1a7981 */ /* 0x0000a2000c1e1900 */
[----:B------:R-:W-:-:S04]  /*02b0*/  IMAD.WIDE R12, R17, 0x4, R14 ;  /* 0x00000004110c7825 */ /* 0x000fc800078e020e */
[C---:B------:R-:W-:Y:S02]  /*02c0*/  IMAD.WIDE R4, R17.reuse, 0x4, R12 ;  /* 0x0000000411047825 */ /* 0x040fe400078e020c */
[----:B------:R-:W3:Y:S02]  /*02d0*/  LDG.E R12, desc[UR4][R12.64] ;  /* 0x000000040c0c7981 */ /* 0x000ee4000c1e1900 */
[C---:B------:R-:W-:Y:S02]  /*02e0*/  IMAD.WIDE R8, R17.reuse, 0x4, R4 ;  /* 0x0000000411087825 */ /* 0x040fe400078e0204 */
[----:B------:R-:W4:Y:S02]  /*02f0*/  LDG.E R4, desc[UR4][R4.64] ;  /* 0x0000000404047981 */ /* 0x000f24000c1e1900 */
[C---:B------:R-:W-:Y:S02]  /*0300*/  IMAD.WIDE R6, R17.reuse, 0x4, R8 ;  /* 0x0000000411067825 */ /* 0x040fe400078e0208 */
[----:B------:R-:W5:Y:S02]  /*0310*/  LDG.E R8, desc[UR4][R8.64] ;  /* 0x0000000408087981 */ /* 0x000f64000c1e1900 */
[----:B------:R-:W-:-:S02]  /*0320*/  IMAD.WIDE R10, R17, 0x4, R6 ;  /* 0x00000004110a7825 */ /* 0x000fc400078e0206 */
[----:B------:R-:W5:Y:S04]  /*0330*/  LDG.E R5, desc[UR4][R2.64] ;  /* 0x0000000402057981 */ /* 0x000f68000c1e1900 */
[----:B------:R-:W5:Y:S01]  /*0340*/  LDG.E R6, desc[UR4][R6.64] ;  /* 0x0000000406067981 */ /* 0x000f62000c1e1900 */
[----:B0-----:R-:W-:-:S03]  /*0350*/  IMAD.WIDE R14, R17, 0x4, R10 ;  /* 0x00000004110e7825 */ /* 0x001fc600078e020a */
[----:B------:R-:W5:Y:S04]  /*0360*/  LDG.E R10, desc[UR4][R10.64] ;  /* 0x000000040a0a7981 */ /* 0x000f68000c1e1900 */
[----:B------:R-:W5:Y:S04]  /*0370*/  LDG.E R13, desc[UR4][R14.64] ;  /* 0x000000040e0d7981 */ /* 0x000f68000c1e1900 */
[----:B------:R-:W5:Y:S04]  /*0380*/  LDG.E R7, desc[UR4][R2.64+0x4] ;  /* 0x0000040402077981 */ /* 0x000f68000c1e1900 */
[----:B------:R-:W5:Y:S01]  /*0390*/  LDG.E R9, desc[UR4][R2.64+0xc] ;  /* 0x00000c0402097981 */ /* 0x000f62000c1e1900 */
[----:B--2---:R-:W-:Y:S01]  /*03a0*/  FFMA R26, R25, R26, R24 ;  /* 0x0000001a191a7223 */ /* 0x004fe20000000018 */
[----:B------:R-:W-:-:S02]  /*03b0*/  IMAD.WIDE R24, R17, 0x4, R14 ;  /* 0x0000000411187825 */ /* 0x000fc400078e020e */
[----:B------:R-:W2:Y:S04]  /*03c0*/  LDG.E R14, desc[UR4][R2.64+0x8] ;  /* 0x00000804020e7981 */ /* 0x000ea8000c1e1900 */
[----:B------:R-:W2:Y:S01]  /*03d0*/  LDG.E R24, desc[UR4][R24.64] ;  /* 0x0000000418187981 */ /* 0x000ea2000c1e1900 */
[----:B---3--:R-:W-:Y:S01]  /*03e0*/  FFMA R12, R23, R12, R26 ;  /* 0x0000000c170c7223 */ /* 0x008fe2000000001a */
[----:B------:R-:W-:-:S03]  /*03f0*/  IADD3 R22, PT, PT, R22, 0x8, RZ ;  /* 0x0000000816167810 */ /* 0x000fc60007ffe0ff */
[----:B----4-:R-:W-:Y:S01]  /*0400*/  FFMA R29, R29, R4, R12 ;  /* 0x000000041d1d7223 */ /* 0x010fe2000000000c */
[----:B------:R-:W-:-:S03]  /*0410*/  ISETP.NE.AND P1, PT, R22, RZ, PT ;  /* 0x000000ff1600720c */ /* 0x000fc60003f25270 */
[----:B-----5:R-:W-:Y:S01]  /*0420*/  FFMA R8, R28, R8, R29 ;  /* 0x000000081c087223 */ /* 0x020fe2000000001d */
[----:B------:R-:W-:-:S03]  /*0430*/  IADD3 R4, P2, PT, R2, 0x20, RZ ;  /* 0x0000002002047810 */ /* 0x000fc60007f5e0ff */
[----:B------:R-:W-:Y:S01]  /*0440*/  FFMA R6, R5, R6, R8 ;  /* 0x0000000605067223 */ /* 0x000fe20000000008 */
[----:B------:R-:W-:Y:S02]  /*0450*/  IADD3.X R5, PT, PT, RZ, R3, RZ, P2, !PT ;  /* 0x00000003ff057210 */ /* 0x000fe400017fe4ff */
[----:B------:R-:W-:Y:S01]  /*0460*/  LEA R18, R17, R18, 0x3 ;  /* 0x0000001211127211 */ /* 0x000fe200078e18ff */
[----:B------:R-:W-:-:S04]  /*0470*/  FFMA R7, R7, R10, R6 ;  /* 0x0000000a07077223 */ /* 0x000fc80000000006 */
[----:B--2---:R-:W-:-:S04]  /*0480*/  FFMA R14, R14, R13, R7 ;  /* 0x0000000d0e0e7223 */ /* 0x004fc80000000007 */
[----:B------:R-:W-:Y:S01]  /*0490*/  FFMA R24, R9, R24, R14 ;  /* 0x0000001809187223 */ /* 0x000fe2000000000e */
[----:B------:R-:W-:Y:S06]  /*04a0*/  @P1 BRA `(.L_x_134) ;  /* 0xfffffffc005c1947 */ /* 0x000fec000383ffff */
.L_x_133:
[----:B------:R-:W-:Y:S05]  /*04b0*/  @!P0 BRA `(.L_x_132) ;  /* 0x0000000000fc8947 */ /* 0x000fea0003800000 */
[----:B------:R-:W-:Y:S02]  /*04c0*/  ISETP.GE.U32.AND P1, PT, R27, 0x4, PT ;  /* 0x000000041b00780c */ /* 0x000fe40003f26070 */
[----:B------:R-:W-:-:S04]  /*04d0*/  LOP3.LUT R14, R19, 0x3, RZ, 0xc0, !PT ;  /* 0x00000003130e7812 */ /* 0x000fc800078ec0ff */
[----:B------:R-:W-:-:S07]  /*04e0*/  ISETP.NE.AND P0, PT, R14, RZ, PT ;  /* 0x000000ff0e00720c */ /* 0x000fce0003f05270 */
[----:B------:R-:W-:Y:S06]  /*04f0*/  @!P1 BRA `(.L_x_135) ;  /* 0x00000000006c9947 */ /* 0x000fec0003800000 */
[----:B------:R-:W0:Y:S01]  /*0500*/  LDC.64 R4, c[0x0][0x388] ;  /* 0x0000e200ff047b82 */ /* 0x000e220000000a00 */
[----:B------:R-:W1:Y:S01]  /*0510*/  LDCU.64 UR6, c[0x0][0x380] ;  /* 0x00007000ff0677ac */ /* 0x000e620008000a00 */
[----:B------:R-:W-:Y:S01]  /*0520*/  IMAD R7, R21, R17, R0 ;  /* 0x0000001115077224 */ /* 0x000fe200078e0200 */
[CC--:B------:R-:W-:Y:S02]  /*0530*/  IADD3 R3, PT, PT, R20.reuse, R21.reuse, RZ ;  /* 0x0000001514037210 */ /* 0x0c0fe40007ffe0ff */
[----:B------:R-:W-:-:S03]  /*0540*/  IADD3 R8, P1, PT, R20, R21, RZ ;  /* 0x0000001514087210 */ /* 0x000fc60007f3e0ff */
[----:B------:R-:W2:Y:S01]  /*0550*/  LDC.64 R12, c[0x0][0x380] ;  /* 0x0000e000ff0c7b82 */ /* 0x000ea20000000a00 */
[----:B0-----:R-:W-:-:S04]  /*0560*/  IMAD.WIDE R4, R7, 0x4, R4 ;  /* 0x0000000407047825 */ /* 0x001fc800078e0204 */
[----:B------:R-:W-:Y:S02]  /*0570*/  IMAD.WIDE R6, R17, 0x4, R4 ;  /* 0x0000000411067825 */ /* 0x000fe400078e0204 */
[----:B------:R-:W3:Y:S02]  /*0580*/  LDG.E R4, desc[UR4][R4.64] ;  /* 0x0000000404047981 */ /* 0x000ee4000c1e1900 */
[----:B--2---:R-:W-:Y:S01]  /*0590*/  IMAD.WIDE.U32 R12, R3, 0x4, R12 ;  /* 0x00000004030c7825 */ /* 0x004fe200078e000c */
[----:B------:R-:W-:Y:S02]  /*05a0*/  IADD3.X R3, PT, PT, RZ, RZ, RZ, P1, !PT ;  /* 0x000000ffff037210 */ /* 0x000fe40000ffe4ff */
[----:B-1----:R-:W-:-:S03]  /*05b0*/  LEA R2, P1, R8, UR6, 0x2 ;  /* 0x0000000608027c11 */ /* 0x002fc6000f8210ff */
[----:B------:R-:W3:Y:S01]  /*05c0*/  LDG.E R13, desc[UR4][R12.64] ;  /* 0x000000040c0d7981 */ /* 0x000ee2000c1e1900 */
[----:B------:R-:W-:Y:S01]  /*05d0*/  LEA.HI.X R3, R8, UR7, R3, 0x2, P1 ;  /* 0x0000000708037c11 */ /* 0x000fe200088f1403 */
[C---:B------:R-:W-:Y:S02]  /*05e0*/  IMAD.WIDE R8, R17.reuse, 0x4, R6 ;  /* 0x0000000411087825 */ /* 0x040fe400078e0206 */
[----:B------:R-:W2:Y:S04]  /*05f0*/  LDG.E R6, desc[UR4][R6.64] ;  /* 0x0000000406067981 */ /* 0x000ea8000c1e1900 */
[----:B------:R-:W2:Y:S01]  /*0600*/  LDG.E R15, desc[UR4][R2.64+0x4] ;  /* 0x00000404020f7981 */ /* 0x000ea2000c1e1900 */
[----:B------:R-:W-:-:S03]  /*0610*/  IMAD.WIDE R10, R17, 0x4, R8 ;  /* 0x00000004110a7825 */ /* 0x000fc600078e0208 */
[----:B------:R-:W4:Y:S04]  /*0620*/  LDG.E R22, desc[UR4][R8.64] ;  /* 0x0000000408167981 */ /* 0x000f28000c1e1900 */
[----:B------:R-:W4:Y:S04]  /*0630*/  LDG.E R18, desc[UR4][R2.64+0x8] ;  /* 0x0000080402127981 */ /* 0x000f28000c1e1900 */
[----:B------:R-:W5:Y:S04]  /*0640*/  LDG.E R26, desc[UR4][R2.64+0xc] ;  /* 0x00000c04021a7981 */ /* 0x000f68000c1e1900 */
[----:B------:R-:W5:Y:S01]  /*0650*/  LDG.E R10, desc[UR4][R10.64] ;  /* 0x000000040a0a7981 */ /* 0x000f62000c1e1900 */
[----:B------:R-:W-:Y:S01]  /*0660*/  IADD3 R21, PT, PT, R21, 0x4, RZ ;  /* 0x0000000415157810 */ /* 0x000fe20007ffe0ff */
[----:B---3--:R-:W-:-:S04]  /*0670*/  FFMA R24, R13, R4, R24 ;  /* 0x000000040d187223 */ /* 0x008fc80000000018 */
[----:B--2---:R-:W-:-:S04]  /*0680*/  FFMA R15, R15, R6, R24 ;  /* 0x000000060f0f7223 */ /* 0x004fc80000000018 */
[----:B----4-:R-:W-:-:S04]  /*0690*/  FFMA R15, R18, R22, R15 ;  /* 0x00000016120f7223 */ /* 0x010fc8000000000f */
[----:B-----5:R-:W-:-:S07]  /*06a0*/  FFMA R24, R26, R10, R15 ;  /* 0x0000000a1a187223 */ /* 0x020fce000000000f */
.L_x_135:
[----:B------:R-:W-:Y:S05]  /*06b0*/  @!P0 BRA `(.L_x_132) ;  /* 0x00000000007c8947 */ /* 0x000fea0003800000 */
[----:B------:R-:W-:Y:S01]  /*06c0*/  ISETP.NE.AND P1, PT, R14, 0x1, PT ;  /* 0x000000010e00780c */ /* 0x000fe20003f25270 */
[----:B------:R-:W0:Y:S01]  /*06d0*/  LDC.64 R10, c[0x0][0x380] ;  /* 0x0000e000ff0a7b82 */ /* 0x000e220000000a00 */
[----:B------:R-:W-:-:S04]  /*06e0*/  LOP3.LUT R19, R19, 0x1, RZ, 0xc0, !PT ;  /* 0x0000000113137812 */ /* 0x000fc800078ec0ff */
[----:B------:R-:W-:-:S03]  /*06f0*/  ISETP.NE.U32.AND P0, PT, R19, 0x1, PT ;  /* 0x000000011300780c */ /* 0x000fc60003f05070 */
[----:B------:R-:W1:Y:S04]  /*0700*/  LDC.64 R8, c[0x0][0x388] ;  /* 0x0000e200ff087b82 */ /* 0x000e680000000a00 */
[CC--:B------:R-:W-:Y:S02]  /*0710*/  @P1 IADD3 R13, PT, PT, R20.reuse, R21.reuse, RZ ;  /* 0x00000015140d1210 */ /* 0x0c0fe40007ffe0ff */
[----:B------:R-:W-:Y:S02]  /*0720*/  @P1 IADD3 R12, P2, PT, R20, R21, RZ ;  /* 0x00000015140c1210 */ /* 0x000fe40007f5e0ff */
[----:B------:R-:W2:Y:S02]  /*0730*/  @P1 LDC.64 R2, c[0x0][0x380] ;  /* 0x0000e000ff021b82 */ /* 0x000ea40000000a00 */
[----:B------:R-:W-:-:S06]  /*0740*/  @P1 IADD3.X R14, PT, PT, RZ, RZ, RZ, P2, !PT ;  /* 0x000000ffff0e1210 */ /* 0x000fcc00017fe4ff */
[----:B------:R-:W3:Y:S01]  /*0750*/  LDC.64 R4, c[0x0][0x380] ;  /* 0x0000e000ff047b82 */ /* 0x000ee20000000a00 */
[----:B0-----:R-:W-:-:S04]  /*0760*/  @P1 IMAD.WIDE.U32 R10, R13, 0x4, R10 ;  /* 0x000000040d0a1825 */ /* 0x001fc800078e000a */
[C---:B------:R-:W-:Y:S01]  /*0770*/  @P1 IMAD R13, R21.reuse, R17, R0 ;  /* 0x00000011150d1224 */ /* 0x040fe200078e0200 */
[----:B------:R-:W-:Y:S01]  /*0780*/  @P1 IADD3 R21, PT, PT, R21, 0x2, RZ ;  /* 0x0000000215151810 */ /* 0x000fe20007ffe0ff */
[----:B------:R-:W4:Y:S01]  /*0790*/  @P1 LDG.E R11, desc[UR4][R10.64] ;  /* 0x000000040a0b1981 */ /* 0x000f22000c1e1900 */
[----:B------:R-:W0:Y:S01]  /*07a0*/  LDC.64 R6, c[0x0][0x388] ;  /* 0x0000e200ff067b82 */ /* 0x000e220000000a00 */
[----:B-1----:R-:W-:Y:S01]  /*07b0*/  @P1 IMAD.WIDE R8, R13, 0x4, R8 ;  /* 0x000000040d081825 */ /* 0x002fe200078e0208 */
[----:B------:R-:W-:Y:S02]  /*07c0*/  @!P0 IADD3 R15, PT, PT, R20, R21, RZ ;  /* 0x00000015140f8210 */ /* 0x000fe40007ffe0ff */
[----:B--2---:R-:W-:Y:S01]  /*07d0*/  @P1 LEA R2, P2, R12, R2, 0x2 ;  /* 0x000000020c021211 */ /* 0x004fe200078410ff */
[----:B------:R-:W-:-:S03]  /*07e0*/  @!P0 IMAD R21, R21, R17, R0 ;  /* 0x0000001115158224 */ /* 0x000fc600078e0200 */
[----:B------:R-:W-:Y:S01]  /*07f0*/  @P1 LEA.HI.X R3, R12, R3, R14, 0x2, P2 ;  /* 0x000000030c031211 */ /* 0x000fe200010f140e */
[----:B------:R-:W-:Y:S01]  /*0800*/  @P1 IMAD.WIDE R12, R17, 0x4, R8 ;  /* 0x00000004110c1825 */ /* 0x000fe200078e0208 */
[----:B------:R-:W4:Y:S03]  /*0810*/  @P1 LDG.E R14, desc[UR4][R8.64] ;  /* 0x00000004080e1981 */ /* 0x000f26000c1e1900 */
[----:B---3--:R-:W-:Y:S01]  /*0820*/  @!P0 IMAD.WIDE.U32 R4, R15, 0x4, R4 ;  /* 0x000000040f048825 */ /* 0x008fe200078e0004 */
[----:B------:R-:W2:Y:S04]  /*0830*/  @P1 LDG.E R2, desc[UR4][R2.64+0x4] ;  /* 0x0000040402021981 */ /* 0x000ea8000c1e1900 */
[----:B------:R-:W2:Y:S01]  /*0840*/  @P1 LDG.E R12, desc[UR4][R12.64] ;  /* 0x000000040c0c1981 */ /* 0x000ea2000c1e1900 */
[----:B0-----:R-:W-:-:S03]  /*0850*/  @!P0 IMAD.WIDE R6, R21, 0x4, R6 ;  /* 0x0000000415068825 */ /* 0x001fc600078e0206 */
[----:B------:R-:W3:Y:S04]  /*0860*/  @!P0 LDG.E R5, desc[UR4][R4.64] ;  /* 0x0000000404058981 */ /* 0x000ee8000c1e1900 */
[----:B------:R-:W3:Y:S01]  /*0870*/  @!P0 LDG.E R6, desc[UR4][R6.64] ;  /* 0x0000000406068981 */ /* 0x000ee2000c1e1900 */
[----:B----4-:R-:W-:-:S04]  /*0880*/  @P1 FFMA R11, R11, R14, R24 ;  /* 0x0000000e0b0b1223 */ /* 0x010fc80000000018 */
[----:B--2---:R-:W-:-:S04]  /*0890*/  @P1 FFMA R24, R2, R12, R11 ;  /* 0x0000000c02181223 */ /* 0x004fc8000000000b */
[----:B---3--:R-:W-:-:S07]  /*08a0*/  @!P0 FFMA R24, R5, R6, R24 ;  /* 0x0000000605188223 */ /* 0x008fce0000000018 */
.L_x_132:
[----:B------:R-:W0:Y:S08]  /*08b0*/  LDC.64 R2, c[0x0][0x390] ;  /* 0x0000e400ff027b82 */ /* 0x000e300000000a00 */
[----:B------:R-:W1:Y:S01]  /*08c0*/  LDC.64 R4, c[0x0][0x398] ;  /* 0x0000e600ff047b82 */ /* 0x000e620000000a00 */
[----:B0-----:R-:W-:-:S06]  /*08d0*/  IMAD.WIDE R2, R0, 0x4, R2 ;  /* 0x0000000400027825 */ /* 0x001fcc00078e0202 */
[----:B------:R-:W2:Y:S01]  /*08e0*/  LDG.E R3, desc[UR4][R2.64] ;  /* 0x0000000402037981 */ /* 0x000ea2000c1e1900 */
[----:B------:R-:W-:-:S04]  /*08f0*/  IMAD R17, R16, R17, R0 ;  /* 0x0000001110117224 */ /* 0x000fc800078e0200 */
[----:B-1----:R-:W-:-:S04]  /*0900*/  IMAD.WIDE R4, R17, 0x4, R4 ;  /* 0x0000000411047825 */ /* 0x002fc800078e0204 */
[----:B--2---:R-:W-:-:S05]  /*0910*/  FADD R7, R3, R24 ;  /* 0x0000001803077221 */ /* 0x004fca0000000000 */
[----:B------:R-:W-:Y:S01]  /*0920*/  STG.E desc[UR4][R4.64], R7 ;  /* 0x0000000704007986 */ /* 0x000fe2000c101904 */
[----:B------:R-:W-:Y:S05]  /*0930*/  EXIT ;  /* 0x000000000000794d */ /* 0x000fea0003800000 */
.L_x_136:
        /* <DEDUP_REMOVED lines=12> */
.L_x_146:


//--------------------- .text._Z26leaky_relu_backward_kernelPfS_if --------------------------
	.section	.text._Z26leaky_relu_backward_kernelPfS_if,"ax",@progbits
	.align	128
        .global         _Z26leaky_relu_backward_kernelPfS_if
        .type           _Z26leaky_relu_backward_kernelPfS_if,@function
        .size           _Z26leaky_relu_backward_kernelPfS_if,(.L_x_147 - _Z26leaky_relu_backward_kernelPfS_if)
        .other          _Z26leaky_relu_backward_kernelPfS_if,@"STO_CUDA_ENTRY STV_DEFAULT"
_Z26leaky_relu_backward_kernelPfS_if:
.text._Z26leaky_relu_backward_kernelPfS_if:
        /* <DEDUP_REMOVED lines=10> */
[----:B------:R-:W2:Y:S08]  /*00a0*/  LDC.64 R4, c[0x0][0x380] ;  /* 0x0000e000ff047b82 */ /* 0x000eb00000000a00 */
[----:B------:R-:W3:Y:S01]  /*00b0*/  LDC R0, c[0x0][0x394] ;  /* 0x0000e500ff007b82 */ /* 0x000ee20000000800 */
[----:B0-----:R-:W-:-:S06]  /*00c0*/  IMAD.WIDE R2, R7, 0x4, R2 ;  /* 0x0000000407027825 */ /* 0x001fcc00078e0202 */
[----:B-1----:R-:W4:Y:S01]  /*00d0*/  LDG.E R2, desc[UR4][R2.64] ;  /* 0x0000000402027981 */ /* 0x002f22000c1e1900 */
[----:B--2---:R-:W-:-:S05]  /*00e0*/  IMAD.WIDE R4, R7, 0x4, R4 ;  /* 0x0000000407047825 */ /* 0x004fca00078e0204 */
[----:B------:R-:W2:Y:S01]  /*00f0*/  LDG.E R7, desc[UR4][R4.64] ;  /* 0x0000000404077981 */ /* 0x000ea2000c1e1900 */
[----:B----4-:R-:W-:-:S04]  /*0100*/  FSETP.GT.AND P0, PT, R2, RZ, PT ;  /* 0x000000ff0200720b */ /* 0x010fc80003f04000 */
[----:B---3--:R-:W-:-:S05]  /*0110*/  FSEL R0, R0, 1, !P0 ;  /* 0x3f80000000007808 */ /* 0x008fca0004000000 */
[----:B--2---:R-:W-:-:S05]  /*0120*/  FMUL R7, R0, R7 ;  /* 0x0000000700077220 */ /* 0x004fca0000400000 */
[----:B------:R-:W-:Y:S01]  /*0130*/  STG.E desc[UR4][R4.64], R7 ;  /* 0x0000000704007986 */ /* 0x000fe2000c101904 */
[----:B------:R-:W-:Y:S05]  /*0140*/  EXIT ;  /* 0x000000000000794d */ /* 0x000fea0003800000 */
.L_x_137:
        /* <DEDUP_REMOVED lines=11> */
.L_x_147:


//--------------------- .text._Z17leaky_relu_kernelPfif --------------------------
	.section	.text._Z17leaky_relu_kernelPfif,"ax",@progbits
	.align	128
        .global         _Z17leaky_relu_kernelPfif
        .type           _Z17leaky_relu_kernelPfif,@function
        .size           _Z17leaky_relu_kernelPfif,(.L_x_148 - _Z17leaky_relu_kernelPfif)
        .other          _Z17leaky_relu_kernelPfif,@"STO_CUDA_ENTRY STV_DEFAULT"
_Z17leaky_relu_kernelPfif:
.text._Z17leaky_relu_kernelPfif:
        /* <DEDUP_REMOVED lines=9> */
[----:B------:R-:W1:Y:S01]  /*0090*/  LDCU.64 UR4, c[0x0][0x358] ;  /* 0x00006b00ff0477ac */ /* 0x000e620008000a00 */
[----:B------:R-:W2:Y:S01]  /*00a0*/  LDCU UR6, c[0x0][0x38c] ;  /* 0x00007180ff0677ac */ /* 0x000ea20008000800 */
[----:B0-----:R-:W-:-:S05]  /*00b0*/  IMAD.WIDE R2, R5, 0x4, R2 ;  /* 0x0000000405027825 */ /* 0x001fca00078e0202 */
[----:B-1----:R-:W3:Y:S02]  /*00c0*/  LDG.E R5, desc[UR4][R2.64] ;  /* 0x0000000402057981 */ /* 0x002ee4000c1e1900 */
[----:B---3--:R-:W-:-:S13]  /*00d0*/  FSETP.GT.AND P0, PT, R5, RZ, PT ;  /* 0x000000ff0500720b */ /* 0x008fda0003f04000 */
[----:B--2---:R-:W-:-:S05]  /*00e0*/  @!P0 FMUL R5, R5, UR6 ;  /* 0x0000000605058c20 */ /* 0x004fca0008400000 */
[----:B------:R-:W-:Y:S01]  /*00f0*/  STG.E desc[UR4][R2.64], R5 ;  /* 0x0000000502007986 */ /* 0x000fe2000c101904 */
[----:B------:R-:W-:Y:S05]  /*0100*/  EXIT ;  /* 0x000000000000794d */ /* 0x000fea0003800000 */
.L_x_138:
        /* <DEDUP_REMOVED lines=15> */
.L_x_148:


//--------------------- .nv.shared.reserved.0     --------------------------
	.section	.nv.shared.reserved.0,"aw",@nobits
	.weak		__nv_reservedSMEM_offset_0_alias
	.size		__nv_reservedSMEM_offset_0_alias, 0, 64
	.other		__nv_reservedSMEM_offset_0_alias,@"STO_CUDA_RESERVED_SHARED STV_DEFAULT"
__nv_reservedSMEM_offset_0_alias:
	.zero		0
	.zero		64


//--------------------- .nv.constant0._Z18hidden_grad_kernelPKfS0_Pfiii --------------------------
	.section	.nv.constant0._Z18hidden_grad_kernelPKfS0_Pfiii,"a",@progbits
	.sectionflags	@""
	.align	4
.nv.constant0._Z18hidden_grad_kernelPKfS0_Pfiii:
	.zero		932


//--------------------- .nv.constant0._Z15accuracy_kernelPKfPKiPiii --------------------------
	.section	.nv.constant0._Z15accuracy_kernelPKfPKiPiii,"a",@progbits
	.sectionflags	@""
	.align	4
.nv.constant0._Z15accuracy_kernelPKfPKiPiii:
	.zero		928


//--------------------- .nv.constant0._Z20loss_gradient_kernelPKfPKiPfS3_ii --------------------------
	.section	.nv.constant0._Z20loss_gradient_kernelPKfPKiPfS3_ii,"a",@progbits
	.sectionflags	@""
	.align	4
.nv.constant0._Z20loss_gradient_kernelPKfPKiPfS3_ii:
	.zero		936


//--------------------- .nv.constant0._Z14softmax_kernelPfS_ii --------------------------
	.section	.nv.constant0._Z14softmax_kernelPfS_ii,"a",@progbits
	.sectionflags	@""
	.align	4
.nv.constant0._Z14softmax_kernelPfS_ii:
	.zero		920


//--------------------- .nv.constant0._Z15backward_kernelPfS_S_S_iiibf --------------------------
	.section	.nv.constant0._Z15backward_kernelPfS_S_S_iiibf,"a",@progbits
	.sectionflags	@""
	.align	4
.nv.constant0._Z15backward_kernelPfS_S_S_iiibf:
	.zero		948


//--------------------- .nv.constant0._Z14forward_kernelPfS_S_S_iii --------------------------
	.section	.nv.constant0._Z14forward_kernelPfS_S_S_iii,"a",@progbits
	.sectionflags	@""
	.align	4
.nv.constant0._Z14forward_kernelPfS_S_S_iii:
	.zero		940


//--------------------- .nv.constant0._Z26leaky_relu_backward_kernelPfS_if --------------------------
	.section	.nv.constant0._Z26leaky_relu_backward_kernelPfS_if,"a",@progbits
	.sectionflags	@""
	.align	4
.nv.constant0._Z26leaky_relu_backward_kernelPfS_if:
	.zero		920


//--------------------- .nv.constant0._Z17leaky_relu_kernelPfif --------------------------
	.section	.nv.constant0._Z17leaky_relu_kernelPfif,"a",@progbits
	.sectionflags	@""
	.align	4
.nv.constant0._Z17leaky_relu_kernelPfif:
	.zero		912


//--------------------- SYMBOLS --------------------------

	.type		.nv.reservedSmem.offset0,@object
	.size		.nv.reservedSmem.offset0,0x4
